	.target	sm_90a

	.elftype	@"ET_EXEC"


//--------------------- .note.nv.tkinfo           --------------------------
	.section	.note.nv.tkinfo,"",@"SHT_NOTE"
	.sectionflags	@"SHF_NOTE_NV_TKINFO"
	.tkinfo
        /*0018*/ 	.word	0x00000002
        /*0030*/ 	.string	""
        /*0030*/ 	.string	"ptxas"
        /*0030*/ 	.string	"Cuda compilation tools, release 13.0, V13.0.88"
        /*0030*/ 	.string	"Build cuda_13.0.r13.0/compiler.36424714_0"
        /*0030*/ 	.string	"-arch sm_90a -m 64 "



//--------------------- .note.nv.cuinfo           --------------------------
	.section	.note.nv.cuinfo,"",@"SHT_NOTE"
	.sectionflags	@"SHF_NOTE_NV_CUINFO"
        /*0018*/ 	.short	0x0002
        /*001a*/ 	.short	0x005a
        /*001c*/ 	.short	0x0082
	.zero		2


//--------------------- .nv.info                  --------------------------
	.section	.nv.info,"",@"SHT_CUDA_INFO"
	.align	4


	//----- nvinfo : EIATTR_REGCOUNT
	.align		4
        /*0000*/ 	.byte	0x04, 0x2f
        /*0002*/ 	.short	(.L_15 - .L_14)
	.align		4
.L_14:
        /*0004*/ 	.word	index@(_ZN7cutlass13device_kernelINS_4gemm6kernel13GemmUniversalIN4cute5tupleIJiiiiEEENS1_10collective13CollectiveMmaINS1_34MainloopSm90TmaGmmaWarpSpecializedILi5ENS5_IJNS4_1CILi1EEENSA_ILi2EEESB_EEENS1_35KernelTmaWarpSpecializedCooperativeEEENS5_IJNSA_ILi256EEENSA_ILi64EEESH_EEENS_10bfloat16_tENS5_IJlSB_lEEESJ_SK_NS4_8TiledMMAINS4_8MMA_AtomIJNS4_4SM904GMMA27MMA_64x64x16_F32BF16BF16_SSILNSO_5MajorE0ELSQ_0ELNSO_7ScaleInE1ELSR_1EEEEEENS4_6LayoutINS5_IJSC_SB_SB_EEENS5_IJSB_NSA_ILi0EEESW_EEEEENS5_IJNS4_10UnderscoreESZ_SZ_EEEEENS4_23SM90_TMA_LOAD_MULTICASTENS4_14ComposedLayoutINS4_7SwizzleILi3ELi4ELi3EEENS4_18smem_ptr_flag_bitsILi16EEENSU_INS5_IJNSA_ILi8EEESH_EEENS5_IJSH_SB_EEEEEEEvNS4_8identityENS4_13SM90_TMA_LOADES1C_vS1D_EENS_8epilogue10collective6detail29Sm90TmaWarpSpecializedAdapterINS1H_15DefaultEpilogueISJ_SK_SK_NS1G_6thread17LinearCombinationISJ_Li1EffLNS1L_9ScaleType4KindE0ELNS_15FloatRoundStyleE2ESJ_EENS1_15EpilogueDefaultEEEEEvvEEEEvNT_6ParamsE)
        /*0008*/ 	.word	0x000000a8


	//----- nvinfo : EIATTR_FRAME_SIZE
	.align		4
.L_15:
        /*000c*/ 	.byte	0x04, 0x11
        /*000e*/ 	.short	(.L_17 - .L_16)
	.align		4
.L_16:
        /*0010*/ 	.word	index@(_ZN7cutlass13device_kernelINS_4gemm6kernel13GemmUniversalIN4cute5tupleIJiiiiEEENS1_10collective13CollectiveMmaINS1_34MainloopSm90TmaGmmaWarpSpecializedILi5ENS5_IJNS4_1CILi1EEENSA_ILi2EEESB_EEENS1_35KernelTmaWarpSpecializedCooperativeEEENS5_IJNSA_ILi256EEENSA_ILi64EEESH_EEENS_10bfloat16_tENS5_IJlSB_lEEESJ_SK_NS4_8TiledMMAINS4_8MMA_AtomIJNS4_4SM904GMMA27MMA_64x64x16_F32BF16BF16_SSILNSO_5MajorE0ELSQ_0ELNSO_7ScaleInE1ELSR_1EEEEEENS4_6LayoutINS5_IJSC_SB_SB_EEENS5_IJSB_NSA_ILi0EEESW_EEEEENS5_IJNS4_10UnderscoreESZ_SZ_EEEEENS4_23SM90_TMA_LOAD_MULTICASTENS4_14ComposedLayoutINS4_7SwizzleILi3ELi4ELi3EEENS4_18smem_ptr_flag_bitsILi16EEENSU_INS5_IJNSA_ILi8EEESH_EEENS5_IJSH_SB_EEEEEEEvNS4_8identityENS4_13SM90_TMA_LOADES1C_vS1D_EENS_8epilogue10collective6detail29Sm90TmaWarpSpecializedAdapterINS1H_15DefaultEpilogueISJ_SK_SK_NS1G_6thread17LinearCombinationISJ_Li1EffLNS1L_9ScaleType4KindE0ELNS_15FloatRoundStyleE2ESJ_EENS1_15EpilogueDefaultEEEEEvvEEEEvNT_6ParamsE)
        /*0014*/ 	.word	0x00000000


	//----- nvinfo : EIATTR_MIN_STACK_SIZE
	.align		4
.L_17:
        /*0018*/ 	.byte	0x04, 0x12
        /*001a*/ 	.short	(.L_19 - .L_18)
	.align		4
.L_18:
        /*001c*/ 	.word	index@(_ZN7cutlass13device_kernelINS_4gemm6kernel13GemmUniversalIN4cute5tupleIJiiiiEEENS1_10collective13CollectiveMmaINS1_34MainloopSm90TmaGmmaWarpSpecializedILi5ENS5_IJNS4_1CILi1EEENSA_ILi2EEESB_EEENS1_35KernelTmaWarpSpecializedCooperativeEEENS5_IJNSA_ILi256EEENSA_ILi64EEESH_EEENS_10bfloat16_tENS5_IJlSB_lEEESJ_SK_NS4_8TiledMMAINS4_8MMA_AtomIJNS4_4SM904GMMA27MMA_64x64x16_F32BF16BF16_SSILNSO_5MajorE0ELSQ_0ELNSO_7ScaleInE1ELSR_1EEEEEENS4_6LayoutINS5_IJSC_SB_SB_EEENS5_IJSB_NSA_ILi0EEESW_EEEEENS5_IJNS4_10UnderscoreESZ_SZ_EEEEENS4_23SM90_TMA_LOAD_MULTICASTENS4_14ComposedLayoutINS4_7SwizzleILi3ELi4ELi3EEENS4_18smem_ptr_flag_bitsILi16EEENSU_INS5_IJNSA_ILi8EEESH_EEENS5_IJSH_SB_EEEEEEEvNS4_8identityENS4_13SM90_TMA_LOADES1C_vS1D_EENS_8epilogue10collective6detail29Sm90TmaWarpSpecializedAdapterINS1H_15DefaultEpilogueISJ_SK_SK_NS1G_6thread17LinearCombinationISJ_Li1EffLNS1L_9ScaleType4KindE0ELNS_15FloatRoundStyleE2ESJ_EENS1_15EpilogueDefaultEEEEEvvEEEEvNT_6ParamsE)
        /*0020*/ 	.word	0x00000000
.L_19:


//--------------------- .nv.compat                --------------------------
	.section	.nv.compat,"",@"SHT_CUDA_COMPAT_INFO"
	.align	4
        /*0000*/ 	.byte	0x02, 0x09, 0x01, 0x00, 0x02, 0x02, 0x04, 0x00, 0x02, 0x05, 0x05, 0x00, 0x03, 0x07, 0x01, 0x01
        /*0010*/ 	.byte	0x02, 0x03, 0x01, 0x00, 0x02, 0x06, 0x01, 0x00, 0x04, 0x0b, 0x08, 0x00, 0x00, 0x00, 0x00, 0x00
        /*0020*/ 	.byte	0x00, 0x00, 0x00, 0x00


//--------------------- .nv.info._ZN7cutlass13device_kernelINS_4gemm6kernel13GemmUniversalIN4cute5tupleIJiiiiEEENS1_10collective13CollectiveMmaINS1_34MainloopSm90TmaGmmaWarpSpecializedILi5ENS5_IJNS4_1CILi1EEENSA_ILi2EEESB_EEENS1_35KernelTmaWarpSpecializedCooperativeEEENS5_IJNSA_ILi256EEENSA_ILi64EEESH_EEENS_10bfloat16_tENS5_IJlSB_lEEESJ_SK_NS4_8TiledMMAINS4_8MMA_AtomIJNS4_4SM904GMMA27MMA_64x64x16_F32BF16BF16_SSILNSO_5MajorE0ELSQ_0ELNSO_7ScaleInE1ELSR_1EEEEEENS4_6LayoutINS5_IJSC_SB_SB_EEENS5_IJSB_NSA_ILi0EEESW_EEEEENS5_IJNS4_10UnderscoreESZ_SZ_EEEEENS4_23SM90_TMA_LOAD_MULTICASTENS4_14ComposedLayoutINS4_7SwizzleILi3ELi4ELi3EEENS4_18smem_ptr_flag_bitsILi16EEENSU_INS5_IJNSA_ILi8EEESH_EEENS5_IJSH_SB_EEEEEEEvNS4_8identityENS4_13SM90_TMA_LOADES1C_vS1D_EENS_8epilogue10collective6detail29Sm90TmaWarpSpecializedAdapterINS1H_15DefaultEpilogueISJ_SK_SK_NS1G_6thread17LinearCombinationISJ_Li1EffLNS1L_9ScaleType4KindE0ELNS_15FloatRoundStyleE2ESJ_EENS1_15EpilogueDefaultEEEEEvvEEEEvNT_6ParamsE --------------------------
	.section	.nv.info._ZN7cutlass13device_kernelINS_4gemm6kernel13GemmUniversalIN4cute5tupleIJiiiiEEENS1_10collective13CollectiveMmaINS1_34MainloopSm90TmaGmmaWarpSpecializedILi5ENS5_IJNS4_1CILi1EEENSA_ILi2EEESB_EEENS1_35KernelTmaWarpSpecializedCooperativeEEENS5_IJNSA_ILi256EEENSA_ILi64EEESH_EEENS_10bfloat16_tENS5_IJlSB_lEEESJ_SK_NS4_8TiledMMAINS4_8MMA_AtomIJNS4_4SM904GMMA27MMA_64x64x16_F32BF16BF16_SSILNSO_5MajorE0ELSQ_0ELNSO_7ScaleInE1ELSR_1EEEEEENS4_6LayoutINS5_IJSC_SB_SB_EEENS5_IJSB_NSA_ILi0EEESW_EEEEENS5_IJNS4_10UnderscoreESZ_SZ_EEEEENS4_23SM90_TMA_LOAD_MULTICASTENS4_14ComposedLayoutINS4_7SwizzleILi3ELi4ELi3EEENS4_18smem_ptr_flag_bitsILi16EEENSU_INS5_IJNSA_ILi8EEESH_EEENS5_IJSH_SB_EEEEEEEvNS4_8identityENS4_13SM90_TMA_LOADES1C_vS1D_EENS_8epilogue10collective6detail29Sm90TmaWarpSpecializedAdapterINS1H_15DefaultEpilogueISJ_SK_SK_NS1G_6thread17LinearCombinationISJ_Li1EffLNS1L_9ScaleType4KindE0ELNS_15FloatRoundStyleE2ESJ_EENS1_15EpilogueDefaultEEEEEvvEEEEvNT_6ParamsE,"",@"SHT_CUDA_INFO"
	.sectionflags	@""
	.align	4


	//----- nvinfo : EIATTR_CUDA_API_VERSION
	.align		4
        /*0000*/ 	.byte	0x04, 0x37
        /*0002*/ 	.short	(.L_21 - .L_20)
.L_20:
        /*0004*/ 	.word	0x00000082


	//----- nvinfo : EIATTR_KPARAM_INFO
	.align		4
.L_21:
        /*0008*/ 	.byte	0x04, 0x17
        /*000a*/ 	.short	(.L_23 - .L_22)
.L_22:
        /*000c*/ 	.word	0x00000000
        /*0010*/ 	.short	0x0000
        /*0012*/ 	.short	0x0070
        /*0014*/ 	.byte	0x00, 0xf0, 0x01, 0x10


	//----- nvinfo : EIATTR_SPARSE_MMA_MASK
	.align		4
.L_23:
        /*0018*/ 	.byte	0x03, 0x50
        /*001a*/ 	.short	0x0000


	//----- nvinfo : EIATTR_MAXREG_COUNT
	.align		4
        /*001c*/ 	.byte	0x03, 0x1b
        /*001e*/ 	.short	0x00a8


	//----- nvinfo : EIATTR_NUM_BARRIERS
	.align		4
        /*0020*/ 	.byte	0x02, 0x4c
        /*0022*/ 	.byte	0x01
	.zero		1


	//----- nvinfo : EIATTR_EXTERNS
	.align		4
        /*0024*/ 	.byte	0x04, 0x0f
        /*0026*/ 	.short	(.L_25 - .L_24)


	//   ....[0]....
	.align		4
.L_24:
        /*0028*/ 	.word	index@(__assertfail)


	//----- nvinfo : EIATTR_MERCURY_ISA_VERSION
	.align		4
.L_25:
        /*002c*/ 	.byte	0x03, 0x5f
        /*002e*/ 	.short	0x0101


	//----- nvinfo : EIATTR_INT_WARP_WIDE_INSTR_OFFSETS
	.align		4
        /*0030*/ 	.byte	0x04, 0x31
        /*0032*/ 	.short	(.L_27 - .L_26)


	//   ....[0]....
.L_26:
        /*0034*/ 	.word	0x00000490


	//   ....[1]....
        /*0038*/ 	.word	0x000004b0


	//   ....[2]....
        /*003c*/ 	.word	0x00000660


	//----- nvinfo : EIATTR_COOP_GROUP_MASK_REGIDS
	.align		4
.L_27:
        /*0040*/ 	.byte	0x04, 0x29
        /*0042*/ 	.short	(.L_29 - .L_28)


	//   ....[0]....
.L_28:
        /*0044*/ 	.word	0xffffffff


	//   ....[1]....
        /*0048*/ 	.word	0xffffffff


	//   ....[2]....
        /*004c*/ 	.word	0xffffffff


	//   ....[3]....
        /*0050*/ 	.word	0xffffffff


	//   ....[4]....
        /*0054*/ 	.word	0xffffffff


	//   ....[5]....
        /*0058*/ 	.word	0xffffffff


	//----- nvinfo : EIATTR_COOP_GROUP_INSTR_OFFSETS
	.align		4
.L_29:
        /*005c*/ 	.byte	0x04, 0x28
        /*005e*/ 	.short	(.L_31 - .L_30)


	//   ....[0]....
.L_30:
        /*0060*/ 	.word	0x00000060


	//   ....[1]....
        /*0064*/ 	.word	0x00000070


	//   ....[2]....
        /*0068*/ 	.word	0x00000130


	//   ....[3]....
        /*006c*/ 	.word	0x000002e0


	//   ....[4]....
        /*0070*/ 	.word	0x000007a0


	//   ....[5]....
        /*0074*/ 	.word	0x00001200


	//----- nvinfo : EIATTR_REG_RECONFIG
	.align		4
.L_31:
        /*0078*/ 	.byte	0x01, 0x54
	.zero		2


	//----- nvinfo : EIATTR_SYSCALL_OFFSETS
	.align		4
        /*007c*/ 	.byte	0x04, 0x46
        /*007e*/ 	.short	(.L_33 - .L_32)


	//   ....[0]....
.L_32:
        /*0080*/ 	.word	0x000013c0


	//----- nvinfo : EIATTR_MBARRIER_INSTR_OFFSETS
	.align		4
.L_33:
        /*0084*/ 	.byte	0x04, 0x39
        /*0086*/ 	.short	(.L_35 - .L_34)


	//   ....[0]....
.L_34:
        /*0088*/ 	.word	0x00000230
        /*008c*/ 	.word	0x000000ff
        /*0090*/ 	.word	0x00000000
        /*0094*/ 	.short	0x0100
        /*0096*/ 	.byte	0x08
	.zero		1


	//   ....[1]....
        /*0098*/ 	.word	0x00000240
        /*009c*/ 	.word	0x000000ff
        /*00a0*/ 	.word	0x00000028
        /*00a4*/ 	.short	0x0100
        /*00a6*/ 	.byte	0x08
	.zero		1


	//   ....[2]....
        /*00a8*/ 	.word	0x00000250
        /*00ac*/ 	.word	0x000000ff
        /*00b0*/ 	.word	0x00000008
        /*00b4*/ 	.short	0x0100
        /*00b6*/ 	.byte	0x08
	.zero		1


	//   ....[3]....
        /*00b8*/ 	.word	0x00000260
        /*00bc*/ 	.word	0x000000ff
        /*00c0*/ 	.word	0x00000030
        /*00c4*/ 	.short	0x0100
        /*00c6*/ 	.byte	0x08
	.zero		1


	//   ....[4]....
        /*00c8*/ 	.word	0x00000270
        /*00cc*/ 	.word	0x000000ff
        /*00d0*/ 	.word	0x00000010
        /*00d4*/ 	.short	0x0100
        /*00d6*/ 	.byte	0x08
	.zero		1


	//   ....[5]....
        /*00d8*/ 	.word	0x00000280
        /*00dc*/ 	.word	0x000000ff
        /*00e0*/ 	.word	0x00000038
        /*00e4*/ 	.short	0x0100
        /*00e6*/ 	.byte	0x08
	.zero		1


	//   ....[6]....
        /*00e8*/ 	.word	0x00000290
        /*00ec*/ 	.word	0x000000ff
        /*00f0*/ 	.word	0x00000018
        /*00f4*/ 	.short	0x0100
        /*00f6*/ 	.byte	0x08
	.zero		1


	//   ....[7]....
        /*00f8*/ 	.word	0x000002a0
        /*00fc*/ 	.word	0x000000ff
        /*0100*/ 	.word	0x00000040
        /*0104*/ 	.short	0x0100
        /*0106*/ 	.byte	0x08
	.zero		1


	//   ....[8]....
        /*0108*/ 	.word	0x000002b0
        /*010c*/ 	.word	0x000000ff
        /*0110*/ 	.word	0x00000020
        /*0114*/ 	.short	0x0100
        /*0116*/ 	.byte	0x08
	.zero		1


	//   ....[9]....
        /*0118*/ 	.word	0x000002c0
        /*011c*/ 	.word	0x000000ff
        /*0120*/ 	.word	0x00000048
        /*0124*/ 	.short	0x0100
        /*0126*/ 	.byte	0x08
	.zero		1


	//   ....[10]....
        /*0128*/ 	.word	0x000006e0
        /*012c*/ 	.word	0x000000ff
        /*0130*/ 	.word	0x00000060
        /*0134*/ 	.short	0x0100
        /*0136*/ 	.byte	0x06
	.zero		1


	//   ....[11]....
        /*0138*/ 	.word	0x00000750
        /*013c*/ 	.word	0x000000ff
        /*0140*/ 	.word	0x00000068
        /*0144*/ 	.short	0x0100
        /*0146*/ 	.byte	0x06
	.zero		1


	//   ....[12]....
        /*0148*/ 	.word	0x00001480
        /*014c*/ 	.word	0x00000003
        /*0150*/ 	.word	0x00000000
        /*0154*/ 	.short	0x010a
        /*0156*/ 	.byte	0x3f
	.zero		1


	//   ....[13]....
        /*0158*/ 	.word	0x000014c0
        /*015c*/ 	.word	0x00000003
        /*0160*/ 	.word	0x00000000
        /*0164*/ 	.short	0x010a
        /*0166*/ 	.byte	0x3f
	.zero		1


	//   ....[14]....
        /*0168*/ 	.word	0x00001a10
        /*016c*/ 	.word	0x00000005
        /*0170*/ 	.word	0x00000000
        /*0174*/ 	.short	0x010a
        /*0176*/ 	.byte	0x3f
	.zero		1


	//   ....[15]....
        /*0178*/ 	.word	0x00001a50
        /*017c*/ 	.word	0x00000005
        /*0180*/ 	.word	0x00000000
        /*0184*/ 	.short	0x010a
        /*0186*/ 	.byte	0x3f
	.zero		1


	//   ....[16]....
        /*0188*/ 	.word	0x00001e30
        /*018c*/ 	.word	0x00000005
        /*0190*/ 	.word	0x00000000
        /*0194*/ 	.short	0x0101
        /*0196*/ 	.byte	0x3f
	.zero		1


	//   ....[17]....
        /*0198*/ 	.word	0x00002050
        /*019c*/ 	.word	0x00000003
        /*01a0*/ 	.word	0x00000000
        /*01a4*/ 	.short	0x0101
        /*01a6*/ 	.byte	0x3f
	.zero		1


	//   ....[18]....
        /*01a8*/ 	.word	0x00007e90
        /*01ac*/ 	.word	0x00000014
        /*01b0*/ 	.word	0x00000028
        /*01b4*/ 	.short	0x010a
        /*01b6*/ 	.byte	0x3f
	.zero		1


	//   ....[19]....
        /*01b8*/ 	.word	0x00008210
        /*01bc*/ 	.word	0x00000003
        /*01c0*/ 	.word	0x00000068
        /*01c4*/ 	.short	0x0101
        /*01c6*/ 	.byte	0x3f
	.zero		1


	//   ....[20]....
        /*01c8*/ 	.word	0x00008960
        /*01cc*/ 	.word	0x00000007
        /*01d0*/ 	.word	0x00000000
        /*01d4*/ 	.short	0x010a
        /*01d6*/ 	.byte	0x3f
	.zero		1


	//   ....[21]....
        /*01d8*/ 	.word	0x000089e0
        /*01dc*/ 	.word	0x00000008
        /*01e0*/ 	.word	0x00000000
        /*01e4*/ 	.short	0x010a
        /*01e6*/ 	.byte	0x3f
	.zero		1


	//   ....[22]....
        /*01e8*/ 	.word	0x00008a70
        /*01ec*/ 	.word	0x00000009
        /*01f0*/ 	.word	0x00000000
        /*01f4*/ 	.short	0x010a
        /*01f6*/ 	.byte	0x3f
	.zero		1


	//   ....[23]....
        /*01f8*/ 	.word	0x00008b00
        /*01fc*/ 	.word	0x00000006
        /*0200*/ 	.word	0x00000000
        /*0204*/ 	.short	0x010a
        /*0206*/ 	.byte	0x3f
	.zero		1


	//   ....[24]....
        /*0208*/ 	.word	0x00008b90
        /*020c*/ 	.word	0x00000003
        /*0210*/ 	.word	0x00000000
        /*0214*/ 	.short	0x010a
        /*0216*/ 	.byte	0x3f
	.zero		1


	//   ....[25]....
        /*0218*/ 	.word	0x00008bf0
        /*021c*/ 	.word	0x00000003
        /*0220*/ 	.word	0x00000000
        /*0224*/ 	.short	0x010a
        /*0226*/ 	.byte	0x3f
	.zero		1


	//   ....[26]....
        /*0228*/ 	.word	0x00008c40
        /*022c*/ 	.word	0x00000005
        /*0230*/ 	.word	0x00000000
        /*0234*/ 	.short	0x010a
        /*0236*/ 	.byte	0x3f
	.zero		1


	//   ....[27]....
        /*0238*/ 	.word	0x00008d10
        /*023c*/ 	.word	0x00000014
        /*0240*/ 	.word	0x00000028
        /*0244*/ 	.short	0x010a
        /*0246*/ 	.byte	0x3f
	.zero		1


	//   ....[28]....
        /*0248*/ 	.word	0x00008de0
        /*024c*/ 	.word	0x00000007
        /*0250*/ 	.word	0x00000000
        /*0254*/ 	.short	0x010a
        /*0256*/ 	.byte	0x3f
	.zero		1


	//   ....[29]....
        /*0258*/ 	.word	0x00008e30
        /*025c*/ 	.word	0x00000008
        /*0260*/ 	.word	0x00000000
        /*0264*/ 	.short	0x010a
        /*0266*/ 	.byte	0x3f
	.zero		1


	//   ....[30]....
        /*0268*/ 	.word	0x00008e80
        /*026c*/ 	.word	0x00000009
        /*0270*/ 	.word	0x00000000
        /*0274*/ 	.short	0x010a
        /*0276*/ 	.byte	0x3f
	.zero		1


	//   ....[31]....
        /*0278*/ 	.word	0x00008ed0
        /*027c*/ 	.word	0x00000006
        /*0280*/ 	.word	0x00000000
        /*0284*/ 	.short	0x010a
        /*0286*/ 	.byte	0x3f
	.zero		1


	//----- nvinfo : EIATTR_NUM_MBARRIERS
	.align		4
.L_35:
        /*0288*/ 	.byte	0x03, 0x38
        /*028a*/ 	.short	0x000c


	//----- nvinfo : EIATTR_EXIT_INSTR_OFFSETS
	.align		4
        /*028c*/ 	.byte	0x04, 0x1c
        /*028e*/ 	.short	(.L_37 - .L_36)


	//   ....[0]....
.L_36:
        /*0290*/ 	.word	0x00000910


	//   ....[1]....
        /*0294*/ 	.word	0x00001130


	//   ....[2]....
        /*0298*/ 	.word	0x000075b0


	//   ....[3]....
        /*029c*/ 	.word	0x00007b10


	//   ....[4]....
        /*02a0*/ 	.word	0x00008be0


	//----- nvinfo : EIATTR_MAX_THREADS
	.align		4
.L_37:
        /*02a4*/ 	.byte	0x04, 0x05
        /*02a6*/ 	.short	(.L_39 - .L_38)
.L_38:
        /*02a8*/ 	.word	0x00000180
        /*02ac*/ 	.word	0x00000001
        /*02b0*/ 	.word	0x00000001


	//----- nvinfo : EIATTR_CRS_STACK_SIZE
	.align		4
.L_39:
        /*02b4*/ 	.byte	0x04, 0x1e
        /*02b6*/ 	.short	(.L_41 - .L_40)
.L_40:
        /*02b8*/ 	.word	0x00000000


	//----- nvinfo : EIATTR_CBANK_PARAM_SIZE
	.align		4
.L_41:
        /*02bc*/ 	.byte	0x03, 0x19
        /*02be*/ 	.short	0x0470


	//----- nvinfo : EIATTR_PARAM_CBANK
	.align		4
        /*02c0*/ 	.byte	0x04, 0x0a
        /*02c2*/ 	.short	(.L_43 - .L_42)
	.align		4
.L_42:
        /*02c4*/ 	.word	index@(.nv.constant0._ZN7cutlass13device_kernelINS_4gemm6kernel13GemmUniversalIN4cute5tupleIJiiiiEEENS1_10collective13CollectiveMmaINS1_34MainloopSm90TmaGmmaWarpSpecializedILi5ENS5_IJNS4_1CILi1EEENSA_ILi2EEESB_EEENS1_35KernelTmaWarpSpecializedCooperativeEEENS5_IJNSA_ILi256EEENSA_ILi64EEESH_EEENS_10bfloat16_tENS5_IJlSB_lEEESJ_SK_NS4_8TiledMMAINS4_8MMA_AtomIJNS4_4SM904GMMA27MMA_64x64x16_F32BF16BF16_SSILNSO_5MajorE0ELSQ_0ELNSO_7ScaleInE1ELSR_1EEEEEENS4_6LayoutINS5_IJSC_SB_SB_EEENS5_IJSB_NSA_ILi0EEESW_EEEEENS5_IJNS4_10UnderscoreESZ_SZ_EEEEENS4_23SM90_TMA_LOAD_MULTICASTENS4_14ComposedLayoutINS4_7SwizzleILi3ELi4ELi3EEENS4_18smem_ptr_flag_bitsILi16EEENSU_INS5_IJNSA_ILi8EEESH_EEENS5_IJSH_SB_EEEEEEEvNS4_8identityENS4_13SM90_TMA_LOADES1C_vS1D_EENS_8epilogue10collective6detail29Sm90TmaWarpSpecializedAdapterINS1H_15DefaultEpilogueISJ_SK_SK_NS1G_6thread17LinearCombinationISJ_Li1EffLNS1L_9ScaleType4KindE0ELNS_15FloatRoundStyleE2ESJ_EENS1_15EpilogueDefaultEEEEEvvEEEEvNT_6ParamsE)
        /*02c8*/ 	.short	0x0210
        /*02ca*/ 	.short	0x0470


	//----- nvinfo : EIATTR_SW_WAR
	.align		4
.L_43:
        /*02cc*/ 	.byte	0x04, 0x36
        /*02ce*/ 	.short	(.L_45 - .L_44)
.L_44:
        /*02d0*/ 	.word	0x00000008
.L_45:


//--------------------- .nv.callgraph             --------------------------
	.section	.nv.callgraph,"",@"SHT_CUDA_CALLGRAPH"
	.align	4
	.sectionentsize	8
	.align		4
        /*0000*/ 	.word	0x00000000
	.align		4
        /*0004*/ 	.word	0xffffffff
	.align		4
        /*0008*/ 	.word	index@(_ZN7cutlass13device_kernelINS_4gemm6kernel13GemmUniversalIN4cute5tupleIJiiiiEEENS1_10collective13CollectiveMmaINS1_34MainloopSm90TmaGmmaWarpSpecializedILi5ENS5_IJNS4_1CILi1EEENSA_ILi2EEESB_EEENS1_35KernelTmaWarpSpecializedCooperativeEEENS5_IJNSA_ILi256EEENSA_ILi64EEESH_EEENS_10bfloat16_tENS5_IJlSB_lEEESJ_SK_NS4_8TiledMMAINS4_8MMA_AtomIJNS4_4SM904GMMA27MMA_64x64x16_F32BF16BF16_SSILNSO_5MajorE0ELSQ_0ELNSO_7ScaleInE1ELSR_1EEEEEENS4_6LayoutINS5_IJSC_SB_SB_EEENS5_IJSB_NSA_ILi0EEESW_EEEEENS5_IJNS4_10UnderscoreESZ_SZ_EEEEENS4_23SM90_TMA_LOAD_MULTICASTENS4_14ComposedLayoutINS4_7SwizzleILi3ELi4ELi3EEENS4_18smem_ptr_flag_bitsILi16EEENSU_INS5_IJNSA_ILi8EEESH_EEENS5_IJSH_SB_EEEEEEEvNS4_8identityENS4_13SM90_TMA_LOADES1C_vS1D_EENS_8epilogue10collective6detail29Sm90TmaWarpSpecializedAdapterINS1H_15DefaultEpilogueISJ_SK_SK_NS1G_6thread17LinearCombinationISJ_Li1EffLNS1L_9ScaleType4KindE0ELNS_15FloatRoundStyleE2ESJ_EENS1_15EpilogueDefaultEEEEEvvEEEEvNT_6ParamsE)
	.align		4
        /*000c*/ 	.word	index@(__assertfail)
	.align		4
        /*0010*/ 	.word	0x00000000
	.align		4
        /*0014*/ 	.word	0xfffffffe
	.align		4
        /*0018*/ 	.word	0x00000000
	.align		4
        /*001c*/ 	.word	0xfffffffd
	.align		4
        /*0020*/ 	.word	0x00000000
	.align		4
        /*0024*/ 	.word	0xfffffffc


//--------------------- .nv.constant4             --------------------------
	.section	.nv.constant4,"a",@progbits
	.align	8
	.align		8
.nv.constant4:
        /*0000*/ 	.dword	__assertfail
	.align		8
        /*0008*/ 	.dword	__unnamed_1
	.align		8
        /*0010*/ 	.dword	_ZN39_INTERNAL_485271df_4_k_cu_1ec112ee_32724cuda3std3__45__cpo5beginE
	.align		8
        /*0018*/ 	.dword	_ZN39_INTERNAL_485271df_4_k_cu_1ec112ee_32724cuda3std3__45__cpo3endE
	.align		8
        /*0020*/ 	.dword	_ZN39_INTERNAL_485271df_4_k_cu_1ec112ee_32724cuda3std3__45__cpo6cbeginE
	.align		8
        /*0028*/ 	.dword	_ZN39_INTERNAL_485271df_4_k_cu_1ec112ee_32724cuda3std3__45__cpo4cendE
	.align		8
        /*0030*/ 	.dword	_ZN39_INTERNAL_485271df_4_k_cu_1ec112ee_32724cuda3std3__441_GLOBAL__N__485271df_4_k_cu_1ec112ee_32726ignoreE
	.align		8
        /*0038*/ 	.dword	_ZN39_INTERNAL_485271df_4_k_cu_1ec112ee_32724cuda3std3__419piecewise_constructE
	.align		8
        /*0040*/ 	.dword	_ZN39_INTERNAL_485271df_4_k_cu_1ec112ee_32724cuda3std3__48in_placeE
	.align		8
        /*0048*/ 	.dword	_ZN39_INTERNAL_485271df_4_k_cu_1ec112ee_32724cuda3std6ranges3__45__cpo4swapE
	.align		8
        /*0050*/ 	.dword	_ZN39_INTERNAL_485271df_4_k_cu_1ec112ee_32724cuda3std6ranges3__45__cpo9iter_moveE
	.align		8
        /*0058*/ 	.dword	_ZN39_INTERNAL_485271df_4_k_cu_1ec112ee_32724cute7productE
	.align		8
        /*0060*/ 	.dword	_ZN39_INTERNAL_485271df_4_k_cu_1ec112ee_32724cute1_E
	.align		8
        /*0068*/ 	.dword	$str$22
	.align		8
        /*0070*/ 	.dword	$str$23


//--------------------- .text._ZN7cutlass13device_kernelINS_4gemm6kernel13GemmUniversalIN4cute5tupleIJiiiiEEENS1_10collective13CollectiveMmaINS1_34MainloopSm90TmaGmmaWarpSpecializedILi5ENS5_IJNS4_1CILi1EEENSA_ILi2EEESB_EEENS1_35KernelTmaWarpSpecializedCooperativeEEENS5_IJNSA_ILi256EEENSA_ILi64EEESH_EEENS_10bfloat16_tENS5_IJlSB_lEEESJ_SK_NS4_8TiledMMAINS4_8MMA_AtomIJNS4_4SM904GMMA27MMA_64x64x16_F32BF16BF16_SSILNSO_5MajorE0ELSQ_0ELNSO_7ScaleInE1ELSR_1EEEEEENS4_6LayoutINS5_IJSC_SB_SB_EEENS5_IJSB_NSA_ILi0EEESW_EEEEENS5_IJNS4_10UnderscoreESZ_SZ_EEEEENS4_23SM90_TMA_LOAD_MULTICASTENS4_14ComposedLayoutINS4_7SwizzleILi3ELi4ELi3EEENS4_18smem_ptr_flag_bitsILi16EEENSU_INS5_IJNSA_ILi8EEESH_EEENS5_IJSH_SB_EEEEEEEvNS4_8identityENS4_13SM90_TMA_LOADES1C_vS1D_EENS_8epilogue10collective6detail29Sm90TmaWarpSpecializedAdapterINS1H_15DefaultEpilogueISJ_SK_SK_NS1G_6thread17LinearCombinationISJ_Li1EffLNS1L_9ScaleType4KindE0ELNS_15FloatRoundStyleE2ESJ_EENS1_15EpilogueDefaultEEEEEvvEEEEvNT_6ParamsE --------------------------
	.section	.text._ZN7cutlass13device_kernelINS_4gemm6kernel13GemmUniversalIN4cute5tupleIJiiiiEEENS1_10collective13CollectiveMmaINS1_34MainloopSm90TmaGmmaWarpSpecializedILi5ENS5_IJNS4_1CILi1EEENSA_ILi2EEESB_EEENS1_35KernelTmaWarpSpecializedCooperativeEEENS5_IJNSA_ILi256EEENSA_ILi64EEESH_EEENS_10bfloat16_tENS5_IJlSB_lEEESJ_SK_NS4_8TiledMMAINS4_8MMA_AtomIJNS4_4SM904GMMA27MMA_64x64x16_F32BF16BF16_SSILNSO_5MajorE0ELSQ_0ELNSO_7ScaleInE1ELSR_1EEEEEENS4_6LayoutINS5_IJSC_SB_SB_EEENS5_IJSB_NSA_ILi0EEESW_EEEEENS5_IJNS4_10UnderscoreESZ_SZ_EEEEENS4_23SM90_TMA_LOAD_MULTICASTENS4_14ComposedLayoutINS4_7SwizzleILi3ELi4ELi3EEENS4_18smem_ptr_flag_bitsILi16EEENSU_INS5_IJNSA_ILi8EEESH_EEENS5_IJSH_SB_EEEEEEEvNS4_8identityENS4_13SM90_TMA_LOADES1C_vS1D_EENS_8epilogue10collective6detail29Sm90TmaWarpSpecializedAdapterINS1H_15DefaultEpilogueISJ_SK_SK_NS1G_6thread17LinearCombinationISJ_Li1EffLNS1L_9ScaleType4KindE0ELNS_15FloatRoundStyleE2ESJ_EENS1_15EpilogueDefaultEEEEEvvEEEEvNT_6ParamsE,"ax",@progbits
	.align	128
.text._ZN7cutlass13device_kernelINS_4gemm6kernel13GemmUniversalIN4cute5tupleIJiiiiEEENS1_10collective13CollectiveMmaINS1_34MainloopSm90TmaGmmaWarpSpecializedILi5ENS5_IJNS4_1CILi1EEENSA_ILi2EEESB_EEENS1_35KernelTmaWarpSpecializedCooperativeEEENS5_IJNSA_ILi256EEENSA_ILi64EEESH_EEENS_10bfloat16_tENS5_IJlSB_lEEESJ_SK_NS4_8TiledMMAINS4_8MMA_AtomIJNS4_4SM904GMMA27MMA_64x64x16_F32BF16BF16_SSILNSO_5MajorE0ELSQ_0ELNSO_7ScaleInE1ELSR_1EEEEEENS4_6LayoutINS5_IJSC_SB_SB_EEENS5_IJSB_NSA_ILi0EEESW_EEEEENS5_IJNS4_10UnderscoreESZ_SZ_EEEEENS4_23SM90_TMA_LOAD_MULTICASTENS4_14ComposedLayoutINS4_7SwizzleILi3ELi4ELi3EEENS4_18smem_ptr_flag_bitsILi16EEENSU_INS5_IJNSA_ILi8EEESH_EEENS5_IJSH_SB_EEEEEEEvNS4_8identityENS4_13SM90_TMA_LOADES1C_vS1D_EENS_8epilogue10collective6detail29Sm90TmaWarpSpecializedAdapterINS1H_15DefaultEpilogueISJ_SK_SK_NS1G_6thread17LinearCombinationISJ_Li1EffLNS1L_9ScaleType4KindE0ELNS_15FloatRoundStyleE2ESJ_EENS1_15EpilogueDefaultEEEEEvvEEEEvNT_6ParamsE:
        .type           _ZN7cutlass13device_kernelINS_4gemm6kernel13GemmUniversalIN4cute5tupleIJiiiiEEENS1_10collective13CollectiveMmaINS1_34MainloopSm90TmaGmmaWarpSpecializedILi5ENS5_IJNS4_1CILi1EEENSA_ILi2EEESB_EEENS1_35KernelTmaWarpSpecializedCooperativeEEENS5_IJNSA_ILi256EEENSA_ILi64EEESH_EEENS_10bfloat16_tENS5_IJlSB_lEEESJ_SK_NS4_8TiledMMAINS4_8MMA_AtomIJNS4_4SM904GMMA27MMA_64x64x16_F32BF16BF16_SSILNSO_5MajorE0ELSQ_0ELNSO_7ScaleInE1ELSR_1EEEEEENS4_6LayoutINS5_IJSC_SB_SB_EEENS5_IJSB_NSA_ILi0EEESW_EEEEENS5_IJNS4_10UnderscoreESZ_SZ_EEEEENS4_23SM90_TMA_LOAD_MULTICASTENS4_14ComposedLayoutINS4_7SwizzleILi3ELi4ELi3EEENS4_18smem_ptr_flag_bitsILi16EEENSU_INS5_IJNSA_ILi8EEESH_EEENS5_IJSH_SB_EEEEEEEvNS4_8identityENS4_13SM90_TMA_LOADES1C_vS1D_EENS_8epilogue10collective6detail29Sm90TmaWarpSpecializedAdapterINS1H_15DefaultEpilogueISJ_SK_SK_NS1G_6thread17LinearCombinationISJ_Li1EffLNS1L_9ScaleType4KindE0ELNS_15FloatRoundStyleE2ESJ_EENS1_15EpilogueDefaultEEEEEvvEEEEvNT_6ParamsE,@function
        .size           _ZN7cutlass13device_kernelINS_4gemm6kernel13GemmUniversalIN4cute5tupleIJiiiiEEENS1_10collective13CollectiveMmaINS1_34MainloopSm90TmaGmmaWarpSpecializedILi5ENS5_IJNS4_1CILi1EEENSA_ILi2EEESB_EEENS1_35KernelTmaWarpSpecializedCooperativeEEENS5_IJNSA_ILi256EEENSA_ILi64EEESH_EEENS_10bfloat16_tENS5_IJlSB_lEEESJ_SK_NS4_8TiledMMAINS4_8MMA_AtomIJNS4_4SM904GMMA27MMA_64x64x16_F32BF16BF16_SSILNSO_5MajorE0ELSQ_0ELNSO_7ScaleInE1ELSR_1EEEEEENS4_6LayoutINS5_IJSC_SB_SB_EEENS5_IJSB_NSA_ILi0EEESW_EEEEENS5_IJNS4_10UnderscoreESZ_SZ_EEEEENS4_23SM90_TMA_LOAD_MULTICASTENS4_14ComposedLayoutINS4_7SwizzleILi3ELi4ELi3EEENS4_18smem_ptr_flag_bitsILi16EEENSU_INS5_IJNSA_ILi8EEESH_EEENS5_IJSH_SB_EEEEEEEvNS4_8identityENS4_13SM90_TMA_LOADES1C_vS1D_EENS_8epilogue10collective6detail29Sm90TmaWarpSpecializedAdapterINS1H_15DefaultEpilogueISJ_SK_SK_NS1G_6thread17LinearCombinationISJ_Li1EffLNS1L_9ScaleType4KindE0ELNS_15FloatRoundStyleE2ESJ_EENS1_15EpilogueDefaultEEEEEvvEEEEvNT_6ParamsE,(.L_x_199 - _ZN7cutlass13device_kernelINS_4gemm6kernel13GemmUniversalIN4cute5tupleIJiiiiEEENS1_10collective13CollectiveMmaINS1_34MainloopSm90TmaGmmaWarpSpecializedILi5ENS5_IJNS4_1CILi1EEENSA_ILi2EEESB_EEENS1_35KernelTmaWarpSpecializedCooperativeEEENS5_IJNSA_ILi256EEENSA_ILi64EEESH_EEENS_10bfloat16_tENS5_IJlSB_lEEESJ_SK_NS4_8TiledMMAINS4_8MMA_AtomIJNS4_4SM904GMMA27MMA_64x64x16_F32BF16BF16_SSILNSO_5MajorE0ELSQ_0ELNSO_7ScaleInE1ELSR_1EEEEEENS4_6LayoutINS5_IJSC_SB_SB_EEENS5_IJSB_NSA_ILi0EEESW_EEEEENS5_IJNS4_10UnderscoreESZ_SZ_EEEEENS4_23SM90_TMA_LOAD_MULTICASTENS4_14ComposedLayoutINS4_7SwizzleILi3ELi4ELi3EEENS4_18smem_ptr_flag_bitsILi16EEENSU_INS5_IJNSA_ILi8EEESH_EEENS5_IJSH_SB_EEEEEEEvNS4_8identityENS4_13SM90_TMA_LOADES1C_vS1D_EENS_8epilogue10collective6detail29Sm90TmaWarpSpecializedAdapterINS1H_15DefaultEpilogueISJ_SK_SK_NS1G_6thread17LinearCombinationISJ_Li1EffLNS1L_9ScaleType4KindE0ELNS_15FloatRoundStyleE2ESJ_EENS1_15EpilogueDefaultEEEEEvvEEEEvNT_6ParamsE)
        .other          _ZN7cutlass13device_kernelINS_4gemm6kernel13GemmUniversalIN4cute5tupleIJiiiiEEENS1_10collective13CollectiveMmaINS1_34MainloopSm90TmaGmmaWarpSpecializedILi5ENS5_IJNS4_1CILi1EEENSA_ILi2EEESB_EEENS1_35KernelTmaWarpSpecializedCooperativeEEENS5_IJNSA_ILi256EEENSA_ILi64EEESH_EEENS_10bfloat16_tENS5_IJlSB_lEEESJ_SK_NS4_8TiledMMAINS4_8MMA_AtomIJNS4_4SM904GMMA27MMA_64x64x16_F32BF16BF16_SSILNSO_5MajorE0ELSQ_0ELNSO_7ScaleInE1ELSR_1EEEEEENS4_6LayoutINS5_IJSC_SB_SB_EEENS5_IJSB_NSA_ILi0EEESW_EEEEENS5_IJNS4_10UnderscoreESZ_SZ_EEEEENS4_23SM90_TMA_LOAD_MULTICASTENS4_14ComposedLayoutINS4_7SwizzleILi3ELi4ELi3EEENS4_18smem_ptr_flag_bitsILi16EEENSU_INS5_IJNSA_ILi8EEESH_EEENS5_IJSH_SB_EEEEEEEvNS4_8identityENS4_13SM90_TMA_LOADES1C_vS1D_EENS_8epilogue10collective6detail29Sm90TmaWarpSpecializedAdapterINS1H_15DefaultEpilogueISJ_SK_SK_NS1G_6thread17LinearCombinationISJ_Li1EffLNS1L_9ScaleType4KindE0ELNS_15FloatRoundStyleE2ESJ_EENS1_15EpilogueDefaultEEEEEvvEEEEvNT_6ParamsE,@"STO_CUDA_ENTRY STV_DEFAULT"
_ZN7cutlass13device_kernelINS_4gemm6kernel13GemmUniversalIN4cute5tupleIJiiiiEEENS1_10collective13CollectiveMmaINS1_34MainloopSm90TmaGmmaWarpSpecializedILi5ENS5_IJNS4_1CILi1EEENSA_ILi2EEESB_EEENS1_35KernelTmaWarpSpecializedCooperativeEEENS5_IJNSA_ILi256EEENSA_ILi64EEESH_EEENS_10bfloat16_tENS5_IJlSB_lEEESJ_SK_NS4_8TiledMMAINS4_8MMA_AtomIJNS4_4SM904GMMA27MMA_64x64x16_F32BF16BF16_SSILNSO_5MajorE0ELSQ_0ELNSO_7ScaleInE1ELSR_1EEEEEENS4_6LayoutINS5_IJSC_SB_SB_EEENS5_IJSB_NSA_ILi0EEESW_EEEEENS5_IJNS4_10UnderscoreESZ_SZ_EEEEENS4_23SM90_TMA_LOAD_MULTICASTENS4_14ComposedLayoutINS4_7SwizzleILi3ELi4ELi3EEENS4_18smem_ptr_flag_bitsILi16EEENSU_INS5_IJNSA_ILi8EEESH_EEENS5_IJSH_SB_EEEEEEEvNS4_8identityENS4_13SM90_TMA_LOADES1C_vS1D_EENS_8epilogue10collective6detail29Sm90TmaWarpSpecializedAdapterINS1H_15DefaultEpilogueISJ_SK_SK_NS1G_6thread17LinearCombinationISJ_Li1EffLNS1L_9ScaleType4KindE0ELNS_15FloatRoundStyleE2ESJ_EENS1_15EpilogueDefaultEEEEEvvEEEEvNT_6ParamsE:
[----:B------:R-:W0:Y:S01]  /*0000*/  LDC R1, c[0x0][0x28] ;  /* 0x00000a00ff017b82 */ /* 0x000e220000000800 */
[----:B------:R-:W1:Y:S01]  /*0010*/  S2R R18, SR_TID.X ;  /* 0x0000000000127919 */ /* 0x000e620000002100 */
[----:B------:R-:W-:Y:S01]  /*0020*/  ELECT P0, URZ, PT ;  /* 0x00000000003f782f */ /* 0x000fe20003800000 */
[----:B------:R-:W-:Y:S01]  /*0030*/  BSSY B0, `(.L_x_0) ;  /* 0x000000f000007945 */ /* 0x000fe20003800000 */
[--C-:B-1----:R-:W-:Y:S02]  /*0040*/  SHF.R.U32.HI R0, RZ, 0x5, R18.reuse ;  /* 0x00000005ff007819 */ /* 0x102fe40000011612 */
[----:B------:R-:W-:-:S03]  /*0050*/  SHF.R.U32.HI R3, RZ, 0x7, R18 ;  /* 0x00000007ff037819 */ /* 0x000fc60000011612 */
[----:B------:R-:W1:Y:S04]  /*0060*/  SHFL.IDX PT, R2, R0, RZ, 0x1f ;  /* 0x00001fff00027589 */ /* 0x000e6800000e0000 */
[----:B------:R2:W3:Y:S01]  /*0070*/  SHFL.IDX PT, R5, R3, RZ, 0x1f ;  /* 0x00001fff03057589 */ /* 0x0004e200000e0000 */
[----:B-1----:R-:W-:-:S13]  /*0080*/  ISETP.NE.OR P0, PT, R2, RZ, !P0 ;  /* 0x000000ff0200720c */ /* 0x002fda0004705670 */
[----:B0-23--:R-:W-:Y:S05]  /*0090*/  @P0 BRA `(.L_x_1) ;  /* 0x0000000000200947 */ /* 0x00dfea0003800000 */
[----:B------:R-:W-:Y:S02]  /*00a0*/  ULDC.64 UR4, c[0x0][0x198] ;  /* 0x0000660000047ab9 */ /* 0x000fe40000000a00 */
[----:B------:R-:W-:Y:S02]  /*00b0*/  UIADD3 UR6, UP0, UR4, 0xf0, URZ ;  /* 0x000000f004067890 */ /* 0x000fe4000ff1e03f */
[----:B------:R-:W-:Y:S02]  /*00c0*/  UIADD3 UR4, UP1, UR4, 0x1f0, URZ ;  /* 0x000001f004047890 */ /* 0x000fe4000ff3e03f */
[----:B------:R-:W-:Y:S02]  /*00d0*/  UIADD3.X UR7, URZ, UR5, URZ, UP0, !UPT ;  /* 0x000000053f077290 */ /* 0x000fe400087fe43f */
[----:B------:R-:W-:-:S07]  /*00e0*/  UIADD3.X UR5, URZ, UR5, URZ, UP1, !UPT ;  /* 0x000000053f057290 */ /* 0x000fce0008ffe43f */
[----:B------:R0:W-:Y:S02]  /*00f0*/  UTMACCTL.PF [UR6] ;  /* 0x00000000060079b9 */ /* 0x0001e40008040000 */
[----:B------:R0:W-:Y:S02]  /*0100*/  UTMACCTL.PF [UR4] ;  /* 0x00000000040079b9 */ /* 0x0001e40008040000 */
[----:B0-----:R-:W-:Y:S01]  /*0110*/  NOP ;  /* 0x0000000000007918 */ /* 0x001fe20000000000 */
.L_x_1:
[----:B------:R-:W-:Y:S05]  /*0120*/  BSYNC B0 ;  /* 0x0000000000007941 */ /* 0x000fea0003800000 */
.L_x_0:
[----:B------:R-:W0:Y:S02]  /*0130*/  SHFL.IDX PT, R3, R0, RZ, 0x1f ;  /* 0x00001fff00037589 */ /* 0x000e2400000e0000 */
[----:B0-----:R-:W-:-:S13]  /*0140*/  ISETP.NE.AND P0, PT, R3, RZ, PT ;  /* 0x000000ff0300720c */ /* 0x001fda0003f05270 */
[----:B------:R-:W-:Y:S05]  /*0150*/  @P0 BRA `(.L_x_2) ;  /* 0x0000000000600947 */ /* 0x000fea0003800000 */
[----:B------:R-:W0:Y:S01]  /*0160*/  S2UR UR8, SR_CgaCtaId ;  /* 0x00000000000879c3 */ /* 0x000e220000008800 */
[----:B------:R-:W-:Y:S01]  /*0170*/  UMOV UR4, 0x400 ;  /* 0x0000040000047882 */ /* 0x000fe20000000000 */
[----:B------:R-:W-:Y:S01]  /*0180*/  UMOV UR5, 0x1 ;  /* 0x0000000100057882 */ /* 0x000fe20000000000 */
[----:B------:R-:W-:Y:S01]  /*0190*/  UMOV UR6, 0x4 ;  /* 0x0000000400067882 */ /* 0x000fe20000000000 */
[----:B------:R-:W-:Y:S01]  /*01a0*/  ELECT P0, URZ, PT ;  /* 0x00000000003f782f */ /* 0x000fe20003800000 */
[----:B------:R-:W-:-:S04]  /*01b0*/  UIADD3 UR6, -UR6, 0x100000, URZ ;  /* 0x0010000006067890 */ /* 0x000fc8000fffe13f */
[----:B------:R-:W-:Y:S02]  /*01c0*/  USHF.L.U32 UR7, UR6, 0xb, URZ ;  /* 0x0000000b06077899 */ /* 0x000fe4000800063f */
[----:B------:R-:W-:Y:S02]  /*01d0*/  USHF.L.U32 UR6, UR6, 0x1, URZ ;  /* 0x0000000106067899 */ /* 0x000fe4000800063f */
[----:B0-----:R-:W-:Y:S02]  /*01e0*/  ULEA UR8, UR8, UR4, 0x18 ;  /* 0x0000000408087291 */ /* 0x001fe4000f8ec03f */
[----:B------:R-:W-:-:S04]  /*01f0*/  UIADD3 UR4, -UR5, 0x100000, URZ ;  /* 0x0010000005047890 */ /* 0x000fc8000fffe13f */
[----:B------:R-:W-:Y:S02]  /*0200*/  USHF.L.U32 UR5, UR4, 0xb, URZ ;  /* 0x0000000b04057899 */ /* 0x000fe4000800063f */
[----:B------:R-:W-:Y:S01]  /*0210*/  USHF.L.U32 UR4, UR4, 0x1, URZ ;  /* 0x0000000104047899 */ /* 0x000fe2000800063f */
[----:B------:R-:W0:Y:S11]  /*0220*/  FENCE.VIEW.ASYNC.S ;  /* 0x00000000000073c6 */ /* 0x000e360000000000 */
[----:B0-----:R0:W1:Y:S01]  /*0230*/  SYNCS.EXCH.64 URZ, [UR8], UR4 ;  /* 0x00000004083f75b2 */ /* 0x0010620008000100 */
[----:B------:R0:W2:Y:S01]  /*0240*/  SYNCS.EXCH.64 URZ, [UR8+0x28], UR6 ;  /* 0x00002806083f75b2 */ /* 0x0000a20008000100 */
[----:B------:R0:W3:Y:S01]  /*0250*/  SYNCS.EXCH.64 URZ, [UR8+0x8], UR4 ;  /* 0x00000804083f75b2 */ /* 0x0000e20008000100 */
[----:B------:R0:W4:Y:S01]  /*0260*/  SYNCS.EXCH.64 URZ, [UR8+0x30], UR6 ;  /* 0x00003006083f75b2 */ /* 0x0001220008000100 */
[----:B------:R0:W0:Y:S01]  /*0270*/  SYNCS.EXCH.64 URZ, [UR8+0x10], UR4 ;  /* 0x00001004083f75b2 */ /* 0x0000220008000100 */
[----:B------:R0:W0:Y:S01]  /*0280*/  SYNCS.EXCH.64 URZ, [UR8+0x38], UR6 ;  /* 0x00003806083f75b2 */ /* 0x0000220008000100 */
[----:B------:R0:W0:Y:S01]  /*0290*/  SYNCS.EXCH.64 URZ, [UR8+0x18], UR4 ;  /* 0x00001804083f75b2 */ /* 0x0000220008000100 */
[----:B------:R0:W0:Y:S01]  /*02a0*/  SYNCS.EXCH.64 URZ, [UR8+0x40], UR6 ;  /* 0x00004006083f75b2 */ /* 0x0000220008000100 */
[----:B------:R0:W0:Y:S01]  /*02b0*/  SYNCS.EXCH.64 URZ, [UR8+0x20], UR4 ;  /* 0x00002004083f75b2 */ /* 0x0000220008000100 */
[----:B------:R0:W0:Y:S01]  /*02c0*/  SYNCS.EXCH.64 URZ, [UR8+0x48], UR6 ;  /* 0x00004806083f75b2 */ /* 0x0000220008000100 */
[----:B------:R-:W-:Y:S01]  /*02d0*/  NOP ;  /* 0x0000000000007918 */ /* 0x000fe20000000000 */
.L_x_2:
[----:B------:R-:W5:Y:S01]  /*02e0*/  SHFL.IDX PT, R0, R0, RZ, 0x1f ;  /* 0x00001fff00007589 */ /* 0x000f6200000e0000 */
[----:B------:R-:W-:Y:S01]  /*02f0*/  SHF.R.S32.HI R7, RZ, 0x1f, R18 ;  /* 0x0000001fff077819 */ /* 0x000fe20000011412 */
[----:B0-----:R-:W0:Y:S01]  /*0300*/  S2UR UR8, SR_CTAID.X ;  /* 0x00000000000879c3 */ /* 0x001e220000002500 */
[----:B------:R-:W-:Y:S01]  /*0310*/  ELECT P0, URZ, PT ;  /* 0x00000000003f782f */ /* 0x000fe20003800000 */
[----:B------:R-:W1:Y:S01]  /*0320*/  S2R R4, SR_CTAID.Y ;  /* 0x0000000000047919 */ /* 0x000e620000002600 */
[----:B------:R-:W-:Y:S01]  /*0330*/  LEA.HI R7, R7, R18, RZ, 0x7 ;  /* 0x0000001207077211 */ /* 0x000fe200078f38ff */
[----:B------:R-:W-:Y:S01]  /*0340*/  ULDC UR4, c[0x0][0x154] ;  /* 0x0000550000047ab9 */ /* 0x000fe20000000800 */
[----:B------:R-:W-:Y:S01]  /*0350*/  SHF.R.S32.HI R8, RZ, 0x1f, R3 ;  /* 0x0000001fff087819 */ /* 0x000fe20000011403 */
[----:B------:R-:W-:Y:S01]  /*0360*/  NOP ;  /* 0x0000000000007918 */ /* 0x000fe20000000000 */
[----:B------:R-:W-:Y:S01]  /*0370*/  LOP3.LUT R7, R7, 0xffffff80, RZ, 0xc0, !PT ;  /* 0xffffff8007077812 */ /* 0x000fe200078ec0ff */
[----:B------:R-:W2:Y:S01]  /*0380*/  LDC R12, c[0x0][0x140] ;  /* 0x00005000ff0c7b82 */ /* 0x000ea20000000800 */
[----:B------:R-:W-:Y:S01]  /*0390*/  LEA.HI R8, R8, R3, RZ, 0x2 ;  /* 0x0000000308087211 */ /* 0x000fe200078f10ff */
[----:B------:R-:W-:-:S02]  /*03a0*/  NOP ;  /* 0x0000000000007918 */ /* 0x000fc40000000000 */
[----:B------:R-:W-:Y:S01]  /*03b0*/  IMAD.IADD R6, R18, 0x1, -R7 ;  /* 0x0000000112067824 */ /* 0x000fe200078e0a07 */
[----:B------:R-:W-:-:S03]  /*03c0*/  LOP3.LUT R8, R8, 0x3ffffffc, RZ, 0xc0, !PT ;  /* 0x3ffffffc08087812 */ /* 0x000fc600078ec0ff */
[----:B------:R-:W3:Y:S01]  /*03d0*/  LDC R10, c[0x0][0x144] ;  /* 0x00005100ff0a7b82 */ /* 0x000ee20000000800 */
[----:B------:R-:W-:Y:S02]  /*03e0*/  SHF.R.S32.HI R7, RZ, 0x1f, R6 ;  /* 0x0000001fff077819 */ /* 0x000fe40000011406 */
[----:B------:R-:W-:Y:S02]  /*03f0*/  LOP3.LUT P2, RZ, R6, 0x7, RZ, 0xc0, !PT ;  /* 0x0000000706ff7812 */ /* 0x000fe4000784c0ff */
[----:B------:R-:W-:Y:S01]  /*0400*/  LEA.HI R7, R7, R6, RZ, 0x3 ;  /* 0x0000000607077211 */ /* 0x000fe200078f18ff */
[----:B------:R-:W-:Y:S01]  /*0410*/  VIADD R6, R5, 0xffffffff ;  /* 0xffffffff05067836 */ /* 0x000fe20000000000 */
[----:B-----5:R-:W-:Y:S02]  /*0420*/  ISETP.NE.OR P0, PT, R0, RZ, !P0 ;  /* 0x000000ff0000720c */ /* 0x020fe40004705670 */
[--C-:B------:R-:W-:Y:S02]  /*0430*/  SHF.R.S32.HI R0, RZ, 0x3, R7.reuse ;  /* 0x00000003ff007819 */ /* 0x100fe40000011407 */
[----:B------:R-:W-:-:S02]  /*0440*/  SHF.R.S32.HI R7, RZ, 0x1f, R7 ;  /* 0x0000001fff077819 */ /* 0x000fc40000011407 */
[----:B------:R-:W-:Y:S02]  /*0450*/  ISETP.GE.U32.AND P5, PT, R6, 0x2, PT ;  /* 0x000000020600780c */ /* 0x000fe40003fa6070 */
[----:B------:R-:W-:Y:S02]  /*0460*/  LEA.HI R7, R7, R0, RZ, 0x2 ;  /* 0x0000000007077211 */ /* 0x000fe400078f10ff */
[----:B--2---:R-:W-:Y:S02]  /*0470*/  ISETP.EQ.U32.AND P3, PT, R12, 0x1, PT ;  /* 0x000000010c00780c */ /* 0x004fe40003f62070 */
[----:B-1----:R-:W-:Y:S01]  /*0480*/  I2FP.F32.U32 R9, R4 ;  /* 0x0000000400097245 */ /* 0x002fe20000201000 */
[----:B------:R-:W-:Y:S01]  /*0490*/  VOTEU.ALL UP0, P0 ;  /* 0x00000000003f7886 */ /* 0x000fe20000000000 */
[----:B------:R-:W-:Y:S01]  /*04a0*/  LOP3.LUT R7, R7, 0xfffffffc, RZ, 0xc0, !PT ;  /* 0xfffffffc07077812 */ /* 0x000fe200078ec0ff */
[----:B------:R-:W-:Y:S02]  /*04b0*/  VOTEU.ALL UP1, P0 ;  /* 0x00000000003f7886 */ /* 0x000fe40000020000 */
[----:B------:R-:W-:Y:S01]  /*04c0*/  FMUL R11, R9, UR4 ;  /* 0x00000004090b7c20 */ /* 0x000fe20008400000 */
[----:B------:R-:W-:Y:S01]  /*04d0*/  IMAD.IADD R9, R3, 0x1, -R8 ;  /* 0x0000000103097824 */ /* 0x000fe200078e0a08 */
[----:B0-----:R-:W-:Y:S01]  /*04e0*/  I2FP.F32.U32 R8, UR8 ;  /* 0x0000000800087c45 */ /* 0x001fe20008201000 */
[----:B------:R-:W-:Y:S01]  /*04f0*/  IMAD.IADD R0, R0, 0x1, -R7 ;  /* 0x0000000100007824 */ /* 0x000fe200078e0a07 */
[----:B------:R-:W0:Y:S01]  /*0500*/  @!UP0 S2UR UR7, SR_CgaCtaId ;  /* 0x00000000000789c3 */ /* 0x000e220000008800 */
[----:B------:R-:W-:Y:S01]  /*0510*/  ULDC UR4, c[0x0][0x150] ;  /* 0x0000540000047ab9 */ /* 0x000fe20000000800 */
[----:B------:R-:W1:Y:S01]  /*0520*/  F2I.U32.TRUNC.NTZ R11, R11 ;  /* 0x0000000b000b7305 */ /* 0x000e62000020f000 */
[----:B------:R-:W-:Y:S01]  /*0530*/  FMUL R8, R8, UR4 ;  /* 0x0000000408087c20 */ /* 0x000fe20008400000 */
[----:B------:R-:W-:Y:S01]  /*0540*/  SHF.R.S32.HI R3, RZ, 0x1f, R2 ;  /* 0x0000001fff037819 */ /* 0x000fe20000011402 */
[----:B------:R-:W-:Y:S01]  /*0550*/  IMAD R9, R9, 0x4, R0 ;  /* 0x0000000409097824 */ /* 0x000fe200078e0200 */
[----:B------:R-:W-:Y:S01]  /*0560*/  UMOV UR4, 0x20 ;  /* 0x0000002000047882 */ /* 0x000fe20000000000 */
[----:B------:R-:W-:Y:S01]  /*0570*/  @!UP0 UMOV UR6, 0x400 ;  /* 0x0000040000068882 */ /* 0x000fe20000000000 */
[----:B------:R-:W2:Y:S01]  /*0580*/  LDC R7, c[0x0][0x148] ;  /* 0x00005200ff077b82 */ /* 0x000ea20000000800 */
[----:B------:R-:W-:Y:S01]  /*0590*/  LEA.HI R3, R3, R2, RZ, 0x2 ;  /* 0x0000000203037211 */ /* 0x000fe200078f10ff */
[----:B------:R-:W5:Y:S01]  /*05a0*/  F2I.U32.TRUNC.NTZ R8, R8 ;  /* 0x0000000800087305 */ /* 0x000f62000020f000 */
[----:B------:R-:W-:Y:S01]  /*05b0*/  IMAD.SHL.U32 R22, R9, 0x4, RZ ;  /* 0x0000000409167824 */ /* 0x000fe200078e00ff */
[----:B------:R-:W-:-:S04]  /*05c0*/  @!UP0 UIADD3 UR4, -UR4, 0x100000, URZ ;  /* 0x0010000004048890 */ /* 0x000fc8000fffe13f */
[----:B------:R-:W-:Y:S02]  /*05d0*/  @!UP0 USHF.L.U32 UR5, UR4, 0xb, URZ ;  /* 0x0000000b04058899 */ /* 0x000fe4000800063f */
[----:B------:R-:W-:Y:S01]  /*05e0*/  @!UP0 USHF.L.U32 UR4, UR4, 0x1, URZ ;  /* 0x0000000104048899 */ /* 0x000fe2000800063f */
[----:B------:R-:W-:Y:S02]  /*05f0*/  LOP3.LUT R3, R3, 0xfffffffc, RZ, 0xc0, !PT ;  /* 0xfffffffc03037812 */ /* 0x000fe400078ec0ff */
[----:B------:R-:W-:Y:S01]  /*0600*/  LOP3.LUT R22, R9, 0xc, R22, 0x78, !PT ;  /* 0x0000000c09167812 */ /* 0x000fe200078e7816 */
[----:B-1----:R-:W-:Y:S02]  /*0610*/  IMAD.MOV R21, RZ, RZ, -R11 ;  /* 0x000000ffff157224 */ /* 0x002fe400078e0a0b */
[----:B------:R-:W-:Y:S01]  /*0620*/  IMAD.IADD R0, R2, 0x1, -R3 ;  /* 0x0000000102007824 */ /* 0x000fe200078e0a03 */
[----:B0-----:R-:W-:Y:S01]  /*0630*/  @!UP0 ULEA UR6, UR7, UR6, 0x18 ;  /* 0x0000000607068291 */ /* 0x001fe2000f8ec03f */
[----:B-----5:R-:W-:-:S03]  /*0640*/  IMAD.MOV R3, RZ, RZ, -R8 ;  /* 0x000000ffff037224 */ /* 0x020fc600078e0a08 */
[----:B------:R-:W-:Y:S01]  /*0650*/  ISETP.NE.AND P1, PT, R0, 0x3, PT ;  /* 0x000000030000780c */ /* 0x000fe20003f25270 */
[----:B------:R-:W-:Y:S01]  /*0660*/  VOTEU.ALL UP0, P0 ;  /* 0x00000000003f7886 */ /* 0x000fe20000000000 */
[----:B------:R-:W-:Y:S01]  /*0670*/  ISETP.LT.U32.AND P0, PT, R22, 0x2, !P2 ;  /* 0x000000021600780c */ /* 0x000fe20005701070 */
[----:B---3--:R-:W-:Y:S01]  /*0680*/  IMAD R3, R10, R3, UR8 ;  /* 0x000000080a037e24 */ /* 0x008fe2000f8e0203 */
[----:B------:R-:W-:Y:S01]  /*0690*/  ISETP.EQ.OR P1, PT, R0, RZ, !P1 ;  /* 0x000000ff0000720c */ /* 0x000fe20004f22670 */
[----:B--2---:R-:W-:Y:S01]  /*06a0*/  IMAD R9, R7, R21, R4 ;  /* 0x0000001507097224 */ /* 0x004fe200078e0204 */
[C---:B------:R-:W-:Y:S02]  /*06b0*/  ISETP.NE.AND P2, PT, R5.reuse, RZ, PT ;  /* 0x000000ff0500720c */ /* 0x040fe40003f45270 */
[----:B------:R-:W-:Y:S01]  /*06c0*/  ISETP.EQ.AND P1, PT, R5, RZ, P1 ;  /* 0x000000ff0500720c */ /* 0x000fe20000f22270 */
[----:B------:R-:W0:Y:S02]  /*06d0*/  FENCE.VIEW.ASYNC.S ;  /* 0x00000000000073c6 */ /* 0x000e240000000000 */
[----:B0-----:R0:W1:Y:S01]  /*06e0*/  @!UP0 SYNCS.EXCH.64 URZ, [UR6+0x60], UR4 ;  /* 0x00006004063f85b2 */ /* 0x0010620008000100 */
[----:B------:R-:W-:-:S02]  /*06f0*/  ISETP.NE.AND P4, PT, R9, R22, PT ;  /* 0x000000160900720c */ /* 0x000fc40003f85270 */
[----:B------:R-:W-:Y:S02]  /*0700*/  SEL R19, RZ, 0x1, !P1 ;  /* 0x00000001ff137807 */ /* 0x000fe40004800000 */
[----:B------:R-:W-:Y:S02]  /*0710*/  ISETP.EQ.OR P4, PT, R3, RZ, !P4 ;  /* 0x000000ff0300720c */ /* 0x000fe40006782670 */
[----:B------:R-:W-:Y:S02]  /*0720*/  SEL R19, R19, 0x2, P5 ;  /* 0x0000000213137807 */ /* 0x000fe40002800000 */
[----:B------:R-:W-:-:S04]  /*0730*/  PLOP3.LUT P0, PT, P0, P4, PT, 0x80, 0x0 ;  /* 0x000000000000781c */ /* 0x000fc80000709070 */
[----:B------:R-:W-:Y:S01]  /*0740*/  P2R R102, PR, RZ, 0x1 ;  /* 0x00000001ff667803 */ /* 0x000fe20000000000 */
[----:B------:R0:W2:Y:S01]  /*0750*/  @!UP1 SYNCS.EXCH.64 URZ, [UR6+0x68], UR4 ;  /* 0x00006804063f95b2 */ /* 0x0000a20008000100 */
[----:B------:R-:W-:Y:S01]  /*0760*/  NOP ;  /* 0x0000000000007918 */ /* 0x000fe20000000000 */
[----:B------:R-:W-:Y:S06]  /*0770*/  @!P3 BRA `(.L_x_3) ;  /* 0x000000000008b947 */ /* 0x000fec0003800000 */
[----:B-12-4-:R-:W-:Y:S01]  /*0780*/  UCGABAR_ARV ;  /* 0x00000000000079c7 */ /* 0x016fe20008000000 */
[----:B------:R-:W-:Y:S05]  /*0790*/  BRA `(.L_x_4) ;  /* 0x0000000000047947 */ /* 0x000fea0003800000 */
.L_x_3:
[----:B-12-4-:R-:W-:Y:S01]  /*07a0*/  NOP ;  /* 0x0000000000007918 */ /* 0x016fe20000000000 */
.L_x_4:
[----:B------:R-:W1:Y:S01]  /*07b0*/  LDC R2, c[0x0][0x65c] ;  /* 0x00019700ff027b82 */ /* 0x000e620000000800 */
[----:B------:R-:W-:Y:S01]  /*07c0*/  LOP3.LUT R5, R5, 0xffffefff, RZ, 0xc0, !PT ;  /* 0xffffefff05057812 */ /* 0x000fe200078ec0ff */
[----:B------:R-:W-:Y:S02]  /*07d0*/  IMAD.U32 R8, RZ, RZ, UR8 ;  /* 0x00000008ff087e24 */ /* 0x000fe4000f8e00ff */
[----:B------:R-:W-:Y:S01]  /*07e0*/  IMAD.MOV.U32 R9, RZ, RZ, RZ ;  /* 0x000000ffff097224 */ /* 0x000fe200078e00ff */
[----:B-1----:R-:W-:-:S13]  /*07f0*/  ISETP.NE.AND P1, PT, R2, 0x1, PT ;  /* 0x000000010200780c */ /* 0x002fda0003f25270 */
[----:B------:R-:W1:Y:S01]  /*0800*/  @P1 LDC R17, c[0x0][0x10] ;  /* 0x00000400ff111b82 */ /* 0x000e620000000800 */
[----:B------:R-:W-:Y:S01]  /*0810*/  @P1 LOP3.LUT R5, R5, 0x1000, RZ, 0xfc, !PT ;  /* 0x0000100005051812 */ /* 0x000fe200078efcff */
[----:B------:R-:W-:Y:S02]  /*0820*/  @P1 IMAD.MOV.U32 R5, RZ, RZ, RZ ;  /* 0x000000ffff051224 */ /* 0x000fe400078e00ff */
[----:B------:R-:W-:-:S04]  /*0830*/  @P1 IMAD.MOV.U32 R13, RZ, RZ, RZ ;  /* 0x000000ffff0d1224 */ /* 0x000fc800078e00ff */
[----:B------:R-:W2:Y:S01]  /*0840*/  @!P1 LDC R11, c[0x0][0xc] ;  /* 0x00000300ff0b9b82 */ /* 0x000ea20000000800 */
[----:B-1----:R-:W-:-:S04]  /*0850*/  @P1 IMAD.WIDE.U32 R16, R17, UR8, R4 ;  /* 0x0000000811101c25 */ /* 0x002fc8000f8e0004 */
[----:B------:R-:W-:Y:S02]  /*0860*/  @P1 IMAD.IADD R17, R17, 0x1, R13 ;  /* 0x0000000111111824 */ /* 0x000fe400078e020d */
[----:B--2---:R-:W-:-:S04]  /*0870*/  @!P1 IMAD.WIDE.U32 R8, R4, R11, R8 ;  /* 0x0000000b04089225 */ /* 0x004fc800078e0008 */
[----:B------:R-:W-:Y:S02]  /*0880*/  @!P1 IMAD.MOV.U32 R16, RZ, RZ, R8 ;  /* 0x000000ffff109224 */ /* 0x000fe400078e0008 */
[----:B------:R-:W-:Y:S01]  /*0890*/  @!P1 IMAD.MOV.U32 R17, RZ, RZ, R9 ;  /* 0x000000ffff119224 */ /* 0x000fe200078e0009 */
[----:B------:R-:W-:Y:S06]  /*08a0*/  @!P3 BRA `(.L_x_5) ;  /* 0x00000000000cb947 */ /* 0x000fec0003800000 */
[----:B------:R-:W-:Y:S01]  /*08b0*/  UCGABAR_WAIT ;  /* 0x0000000000007dc7 */ /* 0x000fe20008000000 */
[----:B------:R-:W-:Y:S01]  /*08c0*/  CCTL.IVALL ;  /* 0x00000000ff00798f */ /* 0x000fe20002000000 */
[----:B------:R-:W-:Y:S05]  /*08d0*/  BRA `(.L_x_6) ;  /* 0x0000000000047947 */ /* 0x000fea0003800000 */
.L_x_5:
[----:B------:R-:W-:Y:S06]  /*08e0*/  BAR.SYNC.DEFER_BLOCKING 0x0 ;  /* 0x0000000000007b1d */ /* 0x000fec0000010000 */
.L_x_6:
[----:B------:R-:W-:Y:S05]  /*08f0*/  @!P2 BRA `(.L_x_7) ;  /* 0x0000006c0030a947 */ /* 0x000fea0003800000 */
[----:B------:R-:W-:-:S13]  /*0900*/  ISETP.GT.U32.AND P0, PT, R6, 0x1, PT ;  /* 0x000000010600780c */ /* 0x000fda0003f04070 */
[----:B0-----:R-:W-:Y:S05]  /*0910*/  @P0 EXIT ;  /* 0x000000000000094d */ /* 0x001fea0003800000 */
[----:B------:R-:W-:Y:S01]  /*0920*/  ULDC.64 UR4, c[0x0][0x650] ;  /* 0x0001940000047ab9 */ /* 0x000fe20000000a00 */
[----:B------:R-:W-:Y:S01]  /*0930*/  PRMT R0, RZ, 0x7610, R0 ;  /* 0x00007610ff007816 */ /* 0x000fe20000000000 */
[----:B------:R-:W-:Y:S01]  /*0940*/  IMAD.MOV.U32 R98, RZ, RZ, -0x1 ;  /* 0xffffffffff627424 */ /* 0x000fe200078e00ff */
[----:B------:R-:W-:Y:S01]  /*0950*/  ISETP.GE.U32.AND P0, PT, R16, UR4, PT ;  /* 0x0000000410007c0c */ /* 0x000fe2000bf06070 */
[----:B------:R-:W-:Y:S02]  /*0960*/  IMAD.MOV.U32 R90, RZ, RZ, -0x1 ;  /* 0xffffffffff5a7424 */ /* 0x000fe400078e00ff */
[----:B------:R-:W-:Y:S01]  /*0970*/  IMAD.MOV.U32 R23, RZ, RZ, -0x1 ;  /* 0xffffffffff177424 */ /* 0x000fe200078e00ff */
[----:B------:R-:W-:-:S13]  /*0980*/  ISETP.GE.U32.AND.EX P0, PT, R17, UR5, PT, P0 ;  /* 0x0000000511007c0c */ /* 0x000fda000bf06100 */
[----:B------:R-:W-:Y:S05]  /*0990*/  @P0 BRA `(.L_x_8) ;  /* 0x00000004002c0947 */ /* 0x000fea0003800000 */
[----:B------:R-:W0:Y:S01]  /*09a0*/  LDC.64 R24, c[0x0][0x628] ;  /* 0x00018a00ff187b82 */ /* 0x000e220000000a00 */
[----:B------:R-:W-:Y:S02]  /*09b0*/  IMAD.MOV.U32 R8, RZ, RZ, R16 ;  /* 0x000000ffff087224 */ /* 0x000fe400078e0010 */
[----:B------:R-:W-:-:S05]  /*09c0*/  IMAD.MOV.U32 R9, RZ, RZ, R17 ;  /* 0x000000ffff097224 */ /* 0x000fca00078e0011 */
[----:B------:R-:W1:Y:S08]  /*09d0*/  LDC R0, c[0x0][0x630] ;  /* 0x00018c00ff007b82 */ /* 0x000e700000000800 */
[----:B------:R-:W2:Y:S01]  /*09e0*/  LDC.64 R26, c[0x0][0x620] ;  /* 0x00018800ff1a7b82 */ /* 0x000ea20000000a00 */
[----:B0-----:R-:W-:-:S04]  /*09f0*/  ISETP.NE.U32.AND P0, PT, R24, RZ, PT ;  /* 0x000000ff1800720c */ /* 0x001fc80003f05070 */
[----:B------:R-:W-:-:S13]  /*0a00*/  ISETP.NE.AND.EX P0, PT, R25, RZ, PT, P0 ;  /* 0x000000ff1900720c */ /* 0x000fda0003f05300 */
[----:B-12---:R-:W-:Y:S05]  /*0a10*/  @!P0 BRA `(.L_x_9) ;  /* 0x0000000000288947 */ /* 0x006fea0003800000 */
[----:B------:R-:W0:Y:S02]  /*0a20*/  LDC R13, c[0x0][0x634] ;  /* 0x00018d00ff0d7b82 */ /* 0x000e240000000800 */
[----:B0-----:R-:W-:-:S05]  /*0a30*/  IADD3 R13, P0, R16, R13, RZ ;  /* 0x0000000d100d7210 */ /* 0x001fca0007f1e0ff */
[----:B------:R-:W-:-:S04]  /*0a40*/  IMAD.X R15, RZ, RZ, R17, P0 ;  /* 0x000000ffff0f7224 */ /* 0x000fc800000e0611 */
[----:B------:R-:W-:-:S04]  /*0a50*/  IMAD.WIDE.U32 R8, R15, R24, RZ ;  /* 0x000000180f087225 */ /* 0x000fc800078e00ff */
[----:B------:R-:W-:-:S04]  /*0a60*/  IMAD.WIDE.U32 R10, P0, R13, R25, R8 ;  /* 0x000000190d0a7225 */ /* 0x000fc80007800008 */
[----:B------:R-:W-:-:S04]  /*0a70*/  IMAD.WIDE.U32 R8, R13, R24, RZ ;  /* 0x000000180d087225 */ /* 0x000fc800078e00ff */
[----:B------:R-:W-:Y:S01]  /*0a80*/  IMAD.X R13, RZ, RZ, RZ, P0 ;  /* 0x000000ffff0d7224 */ /* 0x000fe200000e06ff */
[----:B------:R-:W-:Y:S01]  /*0a90*/  IADD3 RZ, P0, R9, R10, RZ ;  /* 0x0000000a09ff7210 */ /* 0x000fe20007f1e0ff */
[----:B------:R-:W-:-:S04]  /*0aa0*/  IMAD.MOV.U32 R12, RZ, RZ, R11 ;  /* 0x000000ffff0c7224 */ /* 0x000fc800078e000b */
[----:B------:R-:W-:-:S08]  /*0ab0*/  IMAD.WIDE.U32.X R8, R15, R25, R12, P0 ;  /* 0x000000190f087225 */ /* 0x000fd000000e040c */
.L_x_9:
[----:B------:R-:W0:Y:S01]  /*0ac0*/  LDC.64 R24, c[0x0][0x640] ;  /* 0x00019000ff187b82 */ /* 0x000e220000000a00 */
[-CC-:B------:R-:W-:Y:S01]  /*0ad0*/  SHF.R.U64 R28, R8, R0.reuse, R9.reuse ;  /* 0x00000000081c7219 */ /* 0x180fe20000001209 */
[----:B------:R-:W-:Y:S01]  /*0ae0*/  IMAD R30, R7, R21, R4 ;  /* 0x00000015071e7224 */ /* 0x000fe200078e0204 */
[----:B------:R-:W-:Y:S01]  /*0af0*/  SHF.R.U32.HI R0, RZ, R0, R9 ;  /* 0x00000000ff007219 */ /* 0x000fe20000011609 */
[----:B------:R-:W-:Y:S01]  /*0b00*/  IMAD.MOV.U32 R21, RZ, RZ, 0x1 ;  /* 0x00000001ff157424 */ /* 0x000fe200078e00ff */
[----:B------:R-:W-:-:S03]  /*0b10*/  IADD3 R5, P0, RZ, -R28, RZ ;  /* 0x8000001cff057210 */ /* 0x000fc60007f1e0ff */
[----:B------:R-:W1:Y:S02]  /*0b20*/  LDC R6, c[0x0][0x618] ;  /* 0x00018600ff067b82 */ /* 0x000e640000000800 */
[----:B------:R-:W-:-:S04]  /*0b30*/  IMAD.X R9, RZ, RZ, ~R0, P0 ;  /* 0x000000ffff097224 */ /* 0x000fc800000e0e00 */
[-C--:B------:R-:W-:Y:S02]  /*0b40*/  IMAD R0, R9, R26.reuse, RZ ;  /* 0x0000001a09007224 */ /* 0x080fe400078e02ff */
[----:B------:R-:W2:Y:S01]  /*0b50*/  LDC R11, c[0x0][0x608] ;  /* 0x00018200ff0b7b82 */ /* 0x000ea20000000800 */
[----:B------:R-:W-:-:S04]  /*0b60*/  IMAD.WIDE.U32 R8, R5, R26, R16 ;  /* 0x0000001a05087225 */ /* 0x000fc800078e0010 */
[----:B------:R-:W-:-:S03]  /*0b70*/  IMAD R5, R5, R27, R0 ;  /* 0x0000001b05057224 */ /* 0x000fc600078e0200 */
[----:B------:R-:W3:Y:S01]  /*0b80*/  LDC R12, c[0x0][0x658] ;  /* 0x00019600ff0c7b82 */ /* 0x000ee20000000800 */
[----:B0-----:R-:W-:Y:S01]  /*0b90*/  ISETP.NE.U32.AND P0, PT, R24, RZ, PT ;  /* 0x000000ff1800720c */ /* 0x001fe20003f05070 */
[----:B------:R-:W-:Y:S02]  /*0ba0*/  IMAD.IADD R5, R9, 0x1, R5 ;  /* 0x0000000109057824 */ /* 0x000fe400078e0205 */
[----:B------:R-:W-:Y:S01]  /*0bb0*/  IMAD.MOV.U32 R9, RZ, RZ, -0x1 ;  /* 0xffffffffff097424 */ /* 0x000fe200078e00ff */
[----:B------:R-:W-:-:S03]  /*0bc0*/  ISETP.NE.AND.EX P0, PT, R25, RZ, PT, P0 ;  /* 0x000000ff1900720c */ /* 0x000fc60003f05300 */
[----:B------:R-:W0:Y:S01]  /*0bd0*/  LDC R15, c[0x0][0x600] ;  /* 0x00018000ff0f7b82 */ /* 0x000e220000000800 */
[-CC-:B-1----:R-:W-:Y:S02]  /*0be0*/  SHF.R.U64 R13, R8, R6.reuse, R5.reuse ;  /* 0x00000006080d7219 */ /* 0x182fe40000001205 */
[----:B------:R-:W-:-:S05]  /*0bf0*/  SHF.R.U32.HI R0, RZ, R6, R5 ;  /* 0x00000006ff007219 */ /* 0x000fca0000011605 */
[----:B------:R-:W1:Y:S01]  /*0c00*/  LDC R14, c[0x0][0x648] ;  /* 0x00019200ff0e7b82 */ /* 0x000e620000000800 */
[-CC-:B--2---:R-:W-:Y:S02]  /*0c10*/  SHF.R.U64 R27, R13, R11.reuse, R0.reuse ;  /* 0x0000000b0d1b7219 */ /* 0x184fe40000001200 */
[----:B------:R-:W-:-:S05]  /*0c20*/  SHF.R.U32.HI R5, RZ, R11, R0 ;  /* 0x0000000bff057219 */ /* 0x000fca0000011600 */
[----:B------:R-:W2:Y:S01]  /*0c30*/  LDC R20, c[0x0][0x638] ;  /* 0x00018e00ff147b82 */ /* 0x000ea20000000800 */
[-CC-:B---3--:R-:W-:Y:S02]  /*0c40*/  SHF.R.U64 R26, R27, R12.reuse, R5.reuse ;  /* 0x0000000c1b1a7219 */ /* 0x188fe40000001205 */
[-C--:B------:R-:W-:Y:S02]  /*0c50*/  SHF.L.U32 R0, R9, R12.reuse, RZ ;  /* 0x0000000c09007219 */ /* 0x080fe400000006ff */
[----:B------:R-:W-:Y:S01]  /*0c60*/  SHF.R.U32.HI R5, RZ, R12, R5 ;  /* 0x0000000cff057219 */ /* 0x000fe20000011605 */
[----:B------:R-:W-:Y:S01]  /*0c70*/  IMAD.MOV.U32 R4, RZ, RZ, R26 ;  /* 0x000000ffff047224 */ /* 0x000fe200078e001a */
[----:B------:R-:W-:Y:S01]  /*0c80*/  LOP3.LUT R10, RZ, R0, RZ, 0x33, !PT ;  /* 0x00000000ff0a7212 */ /* 0x000fe200078e33ff */
[----:B------:R-:W3:Y:S01]  /*0c90*/  LDC R23, c[0x0][0x610] ;  /* 0x00018400ff177b82 */ /* 0x000ee20000000800 */
[----:B------:R-:W-:Y:S05]  /*0ca0*/  @!P0 BRA `(.L_x_10) ;  /* 0x0000000000288947 */ /* 0x000fea0003800000 */
[----:B------:R-:W4:Y:S02]  /*0cb0*/  LDC R9, c[0x0][0x64c] ;  /* 0x00019300ff097b82 */ /* 0x000f240000000800 */
[----:B----4-:R-:W-:-:S05]  /*0cc0*/  IADD3 R9, P0, R26, R9, RZ ;  /* 0x000000091a097210 */ /* 0x010fca0007f1e0ff */
        /* <DEDUP_REMOVED lines=8> */
.L_x_10:
[----:B-1----:R-:W-:Y:S01]  /*0d50*/  SHF.R.U64 R4, R4, R14, R5 ;  /* 0x0000000e04047219 */ /* 0x002fe20000001205 */
[----:B0-----:R-:W-:Y:S01]  /*0d60*/  VIADD R6, R15, 0xffffffff ;  /* 0xffffffff0f067836 */ /* 0x001fe20000000000 */
[----:B------:R-:W-:Y:S02]  /*0d70*/  SHF.L.U32 R0, R21, R12, RZ ;  /* 0x0000000c15007219 */ /* 0x000fe400000006ff */
[----:B------:R-:W-:Y:S01]  /*0d80*/  LOP3.LUT R5, R27, R10, RZ, 0xc0, !PT ;  /* 0x0000000a1b057212 */ /* 0x000fe200078ec0ff */
[----:B------:R-:W-:Y:S01]  /*0d90*/  IMAD.MOV R7, RZ, RZ, -R4 ;  /* 0x000000ffff077224 */ /* 0x000fe200078e0a04 */
[----:B------:R-:W-:Y:S02]  /*0da0*/  SEL R3, R3, R30, !P1 ;  /* 0x0000001e03037207 */ /* 0x000fe40004800000 */
[----:B------:R-:W-:Y:S01]  /*0db0*/  LOP3.LUT R6, R13, R6, RZ, 0xc0, !PT ;  /* 0x000000060d067212 */ /* 0x000fe200078ec0ff */
[----:B------:R-:W-:Y:S02]  /*0dc0*/  IMAD R4, R0, R4, R5 ;  /* 0x0000000400047224 */ /* 0x000fe400078e0205 */
[----:B--2---:R-:W-:-:S02]  /*0dd0*/  IMAD R0, R7, R20, R26 ;  /* 0x0000001407007224 */ /* 0x004fc400078e021a */
[----:B---3--:R-:W-:Y:S02]  /*0de0*/  IMAD R3, R4, R23, R3 ;  /* 0x0000001704037224 */ /* 0x008fe400078e0203 */
[----:B------:R-:W-:Y:S02]  /*0df0*/  IMAD R98, R0, R15, R6 ;  /* 0x0000000f00627224 */ /* 0x000fe400078e0206 */
[----:B------:R-:W-:Y:S02]  /*0e00*/  IMAD.MOV.U32 R4, RZ, RZ, 0x1 ;  /* 0x00000001ff047424 */ /* 0x000fe400078e00ff */
[----:B------:R-:W-:Y:S01]  /*0e10*/  IMAD.MOV.U32 R23, RZ, RZ, R28 ;  /* 0x000000ffff177224 */ /* 0x000fe200078e001c */
[----:B------:R-:W-:Y:S02]  /*0e20*/  SEL R90, R98, R3, !P1 ;  /* 0x00000003625a7207 */ /* 0x000fe40004800000 */
[----:B------:R-:W-:Y:S02]  /*0e30*/  PRMT R0, R4, 0x7610, R0 ;  /* 0x0000761004007816 */ /* 0x000fe40000000000 */
[----:B------:R-:W-:-:S07]  /*0e40*/  SEL R98, R3, R98, !P1 ;  /* 0x0000006203627207 */ /* 0x000fce0004800000 */
.L_x_8:
[----:B------:R-:W-:-:S08]  /*0e50*/  NOP ;  /* 0x0000000000007918 */ /* 0x000fd00000000000 */
[----:B------:R-:W0:Y:S02]  /*0e60*/  USETMAXREG.TRY_ALLOC.CTAPOOL UP0, 0xe8 ;  /* 0x000000e8000079c8 */ /* 0x000e240008000600 */
[----:B0-----:R-:W-:-:S13]  /*0e70*/  PLOP3.LUT P0, PT, PT, PT, UP0, 0x80, 0x0 ;  /* 0x000000000000781c */ /* 0x001fda0003f0f008 */
[----:B------:R-:W-:Y:S05]  /*0e80*/  @!P0 BRA `(.L_x_8) ;  /* 0xfffffffc00f08947 */ /* 0x000fea000383ffff */
[----:B------:R-:W-:Y:S01]  /*0e90*/  ULDC.64 UR4, c[0x0][0x598] ;  /* 0x0001660000047ab9 */ /* 0x000fe20000000a00 */
[----:B------:R-:W-:Y:S01]  /*0ea0*/  ULDC.64 UR36, c[0x0][0x208] ;  /* 0x0000820000247ab9 */ /* 0x000fe20000000a00 */
[----:B------:R-:W-:-:S04]  /*0eb0*/  ISETP.NE.U32.AND P0, PT, RZ, UR4, PT ;  /* 0x00000004ff007c0c */ /* 0x000fc8000bf05070 */
[----:B------:R-:W-:-:S13]  /*0ec0*/  ISETP.NE.AND.EX P0, PT, RZ, UR5, PT, P0 ;  /* 0x00000005ff007c0c */ /* 0x000fda000bf05300 */
[----:B------:R-:W-:Y:S05]  /*0ed0*/  @!P0 BRA `(.L_x_11) ;  /* 0x00000000001c8947 */ /* 0x000fea0003800000 */
[----:B------:R-:W0:Y:S02]  /*0ee0*/  LDC.64 R4, c[0x0][0x598] ;  /* 0x00016600ff047b82 */ /* 0x000e240000000a00 */
[----:B0-----:R-:W2:Y:S02]  /*0ef0*/  LDG.E.64 R4, desc[UR36][R4.64] ;  /* 0x0000002404047981 */ /* 0x001ea4000c1e1b00 */
[----:B--2---:R-:W-:-:S04]  /*0f00*/  ISETP.NE.U32.AND P0, PT, R4, RZ, PT ;  /* 0x000000ff0400720c */ /* 0x004fc80003f05070 */
[----:B------:R-:W-:-:S13]  /*0f10*/  ISETP.NE.AND.EX P0, PT, R5, RZ, PT, P0 ;  /* 0x000000ff0500720c */ /* 0x000fda0003f05300 */
[----:B------:R-:W-:Y:S05]  /*0f20*/  @!P0 BRA `(.L_x_11) ;  /* 0x0000000000088947 */ /* 0x000fea0003800000 */
[----:B------:R0:W5:Y:S01]  /*0f30*/  LD.E R88, desc[UR36][R4.64] ;  /* 0x0000002404587980 */ /* 0x000162000c101900 */
[----:B------:R-:W-:Y:S05]  /*0f40*/  BRA `(.L_x_12) ;  /* 0x0000000000247947 */ /* 0x000fea0003800000 */
.L_x_11:
[----:B------:R-:W-:Y:S02]  /*0f50*/  ULDC.64 UR4, c[0x0][0x588] ;  /* 0x0001620000047ab9 */ /* 0x000fe40000000a00 */
[----:B------:R-:W-:-:S04]  /*0f60*/  ISETP.NE.U32.AND P0, PT, RZ, UR4, PT ;  /* 0x00000004ff007c0c */ /* 0x000fc8000bf05070 */
[----:B------:R-:W-:-:S13]  /*0f70*/  ISETP.NE.AND.EX P0, PT, RZ, UR5, PT, P0 ;  /* 0x00000005ff007c0c */ /* 0x000fda000bf05300 */
[----:B------:R-:W-:Y:S05]  /*0f80*/  @!P0 BRA `(.L_x_13) ;  /* 0x00000000000c8947 */ /* 0x000fea0003800000 */
[----:B------:R-:W0:Y:S02]  /*0f90*/  LDC.64 R88, c[0x0][0x588] ;  /* 0x00016200ff587b82 */ /* 0x000e240000000a00 */
[----:B0-----:R1:W5:Y:S01]  /*0fa0*/  LDG.E R88, desc[UR36][R88.64] ;  /* 0x0000002458587981 */ /* 0x001362000c1e1900 */
[----:B------:R-:W-:Y:S05]  /*0fb0*/  BRA `(.L_x_12) ;  /* 0x0000000000087947 */ /* 0x000fea0003800000 */
.L_x_13:
[----:B------:R-:W-:Y:S02]  /*0fc0*/  ULDC UR4, c[0x0][0x580] ;  /* 0x0001600000047ab9 */ /* 0x000fe40000000800 */
[----:B------:R-:W-:-:S07]  /*0fd0*/  IMAD.U32 R88, RZ, RZ, UR4 ;  /* 0x00000004ff587e24 */ /* 0x000fce000f8e00ff */
.L_x_12:
[----:B------:R-:W-:Y:S02]  /*0fe0*/  ULDC.64 UR4, c[0x0][0x5a0] ;  /* 0x0001680000047ab9 */ /* 0x000fe40000000a00 */
[----:B------:R-:W-:-:S04]  /*0ff0*/  ISETP.NE.U32.AND P0, PT, RZ, UR4, PT ;  /* 0x00000004ff007c0c */ /* 0x000fc8000bf05070 */
[----:B------:R-:W-:-:S13]  /*1000*/  ISETP.NE.AND.EX P0, PT, RZ, UR5, PT, P0 ;  /* 0x00000005ff007c0c */ /* 0x000fda000bf05300 */
[----:B------:R-:W-:Y:S05]  /*1010*/  @!P0 BRA `(.L_x_14) ;  /* 0x00000000001c8947 */ /* 0x000fea0003800000 */
[----:B0-----:R-:W0:Y:S02]  /*1020*/  LDC.64 R4, c[0x0][0x5a0] ;  /* 0x00016800ff047b82 */ /* 0x001e240000000a00 */
[----:B0-----:R-:W2:Y:S02]  /*1030*/  LDG.E.64 R4, desc[UR36][R4.64] ;  /* 0x0000002404047981 */ /* 0x001ea4000c1e1b00 */
[----:B--2---:R-:W-:-:S04]  /*1040*/  ISETP.NE.U32.AND P0, PT, R4, RZ, PT ;  /* 0x000000ff0400720c */ /* 0x004fc80003f05070 */
[----:B------:R-:W-:-:S13]  /*1050*/  ISETP.NE.AND.EX P0, PT, R5, RZ, PT, P0 ;  /* 0x000000ff0500720c */ /* 0x000fda0003f05300 */
[----:B------:R-:W-:Y:S05]  /*1060*/  @!P0 BRA `(.L_x_14) ;  /* 0x0000000000088947 */ /* 0x000fea0003800000 */
[----:B-1----:R0:W5:Y:S01]  /*1070*/  LD.E R89, desc[UR36][R4.64] ;  /* 0x0000002404597980 */ /* 0x002162000c101900 */
[----:B------:R-:W-:Y:S05]  /*1080*/  BRA `(.L_x_15) ;  /* 0x0000000000247947 */ /* 0x000fea0003800000 */
.L_x_14:
[----:B------:R-:W-:Y:S02]  /*1090*/  ULDC.64 UR4, c[0x0][0x590] ;  /* 0x0001640000047ab9 */ /* 0x000fe40000000a00 */
[----:B------:R-:W-:-:S04]  /*10a0*/  ISETP.NE.U32.AND P0, PT, RZ, UR4, PT ;  /* 0x00000004ff007c0c */ /* 0x000fc8000bf05070 */
[----:B------:R-:W-:-:S13]  /*10b0*/  ISETP.NE.AND.EX P0, PT, RZ, UR5, PT, P0 ;  /* 0x00000005ff007c0c */ /* 0x000fda000bf05300 */
[----:B------:R-:W-:Y:S05]  /*10c0*/  @!P0 BRA `(.L_x_16) ;  /* 0x00000000000c8947 */ /* 0x000fea0003800000 */
[----:B0-----:R-:W1:Y:S02]  /*10d0*/  LDC.64 R4, c[0x0][0x590] ;  /* 0x00016400ff047b82 */ /* 0x001e640000000a00 */
[----:B-1----:R1:W5:Y:S01]  /*10e0*/  LDG.E R89, desc[UR36][R4.64] ;  /* 0x0000002404597981 */ /* 0x002362000c1e1900 */
[----:B------:R-:W-:Y:S05]  /*10f0*/  BRA `(.L_x_15) ;  /* 0x0000000000087947 */ /* 0x000fea0003800000 */
.L_x_16:
[----:B------:R-:W-:Y:S02]  /*1100*/  ULDC UR4, c[0x0][0x584] ;  /* 0x0001610000047ab9 */ /* 0x000fe40000000800 */
[----:B-1----:R-:W-:-:S07]  /*1110*/  IMAD.U32 R89, RZ, RZ, UR4 ;  /* 0x00000004ff597e24 */ /* 0x002fce000f8e00ff */
.L_x_15:
[----:B------:R-:W-:-:S13]  /*1120*/  LOP3.LUT P0, RZ, R0, 0xff, RZ, 0xc0, !PT ;  /* 0x000000ff00ff7812 */ /* 0x000fda000780c0ff */
[----:B------:R-:W-:Y:S05]  /*1130*/  @!P0 EXIT ;  /* 0x000000000000894d */ /* 0x000fea0003800000 */
[----:B------:R-:W-:Y:S01]  /*1140*/  ULDC UR4, c[0x0][0x28c] ;  /* 0x0000a30000047ab9 */ /* 0x000fe20000000800 */
[----:B------:R-:W-:Y:S01]  /*1150*/  LOP3.LUT R103, R19, 0x1, RZ, 0xfc, !PT ;  /* 0x0000000113677812 */ /* 0x000fe200078efcff */
[----:B------:R-:W-:Y:S01]  /*1160*/  UIADD3 UR4, UR4, 0x3f, URZ ;  /* 0x0000003f04047890 */ /* 0x000fe2000fffe03f */
[----:B------:R-:W-:Y:S01]  /*1170*/  UMOV UR38, URZ ;  /* 0x0000003f00267c82 */ /* 0x000fe20008000000 */
[----:B------:R-:W-:Y:S02]  /*1180*/  UMOV UR39, URZ ;  /* 0x0000003f00277c82 */ /* 0x000fe40008000000 */
[----:B------:R-:W-:-:S04]  /*1190*/  USHF.R.S32.HI UR5, URZ, 0x1f, UR4 ;  /* 0x0000001f3f057899 */ /* 0x000fc80008011404 */
[----:B------:R-:W-:-:S04]  /*11a0*/  ULEA.HI UR5, UR5, UR4, URZ, 0x6 ;  /* 0x0000000405057291 */ /* 0x000fc8000f8f303f */
[----:B------:R-:W-:-:S12]  /*11b0*/  USHF.R.S32.HI UR40, URZ, 0x6, UR5 ;  /* 0x000000063f287899 */ /* 0x000fd80008011405 */
.L_x_162:
[----:B------:R-:W-:Y:S01]  /*11c0*/  LOP3.LUT R0, R18, 0x80, RZ, 0xc0, !PT ;  /* 0x0000008012007812 */ /* 0x000fe200078ec0ff */
[----:B------:R-:W2:Y:S01]  /*11d0*/  S2UR UR7, SR_CgaCtaId ;  /* 0x00000000000779c3 */ /* 0x000ea20000008800 */
[----:B------:R-:W-:Y:S02]  /*11e0*/  UMOV UR6, 0x400 ;  /* 0x0000040000067882 */ /* 0x000fe40000000000 */
[----:B------:R-:W-:-:S06]  /*11f0*/  SHF.R.U32.HI R0, RZ, 0x7, R0 ;  /* 0x00000007ff007819 */ /* 0x000fcc0000011600 */
[----:B---3--:R-:W3:Y:S01]  /*1200*/  SHFL.IDX PT, R0, R0, RZ, 0x1f ;  /* 0x00001fff00007589 */ /* 0x008ee200000e0000 */
[----:B--2---:R-:W-:Y:S01]  /*1210*/  ULEA UR6, UR7, UR6, 0x18 ;  /* 0x0000000607067291 */ /* 0x004fe2000f8ec03f */
[----:B---3--:R-:W-:-:S13]  /*1220*/  R2UR UR4, R0 ;  /* 0x00000000000472ca */ /* 0x008fda00000e0000 */
[----:B------:R-:W-:-:S04]  /*1230*/  ULEA.HI UR5, UR4, UR4, URZ, 0x1 ;  /* 0x0000000404057291 */ /* 0x000fc8000f8f083f */
[----:B------:R-:W-:-:S04]  /*1240*/  ULOP3.LUT UR5, UR5, 0x7fffe, URZ, 0xc0, !UPT ;  /* 0x0007fffe05057892 */ /* 0x000fc8000f8ec03f */
[----:B------:R-:W-:-:S03]  /*1250*/  UIADD3 UR5, UR4, -UR5, URZ ;  /* 0x8000000504057290 */ /* 0x000fc6000fffe03f */
[----:B------:R-:W-:Y:S01]  /*1260*/  ULDC UR4, c[0x0][0x28c] ;  /* 0x0000a30000047ab9 */ /* 0x000fe20000000800 */
[----:B------:R-:W-:Y:S01]  /*1270*/  ULEA UR5, UR5, UR6, 0xd ;  /* 0x0000000605057291 */ /* 0x000fe2000f8e683f */
[----:B------:R-:W-:-:S03]  /*1280*/  ISETP.LT.AND P0, PT, RZ, UR4, PT ;  /* 0x00000004ff007c0c */ /* 0x000fc6000bf01270 */
[----:B------:R-:W-:-:S04]  /*1290*/  UIADD3 UR5, UR5, 0x100, URZ ;  /* 0x0000010005057890 */ /* 0x000fc8000fffe03f */
[----:B------:R-:W-:-:S04]  /*12a0*/  USHF.R.U32.HI UR5, URZ, 0x4, UR5 ;  /* 0x000000043f057899 */ /* 0x000fc80008011605 */
[----:B------:R-:W-:Y:S02]  /*12b0*/  ULOP3.LUT UR41, UR5, 0x3fff, URZ, 0xc0, !UPT ;  /* 0x00003fff05297892 */ /* 0x000fe4000f8ec03f */
[----:B01--45:R-:W-:Y:S10]  /*12c0*/  @P0 BRA `(.L_x_17) ;  /* 0x0000000000400947 */ /* 0x033ff40003800000 */
[----:B------:R-:W-:Y:S01]  /*12d0*/  MOV R0, 0x0 ;  /* 0x0000000000007802 */ /* 0x000fe20000000f00 */
[----:B------:R-:W-:Y:S01]  /*12e0*/  ULDC.64 UR4, c[0x4][0x68] ;  /* 0x01001a0000047ab9 */ /* 0x000fe20000000a00 */
[----:B------:R-:W-:Y:S01]  /*12f0*/  ULDC.64 UR6, c[0x4][0x8] ;  /* 0x0100020000067ab9 */ /* 0x000fe20000000a00 */
[----:B01----:R-:W-:Y:S01]  /*1300*/  IMAD.U32 R4, RZ, RZ, UR4 ;  /* 0x00000004ff047e24 */ /* 0x003fe2000f8e00ff */
[----:B------:R0:W1:Y:S01]  /*1310*/  LDC.64 R14, c[0x4][R0] ;  /* 0x01000000000e7b82 */ /* 0x0000620000000a00 */
[----:B------:R-:W-:Y:S01]  /*1320*/  IMAD.U32 R5, RZ, RZ, UR5 ;  /* 0x00000005ff057e24 */ /* 0x000fe2000f8e00ff */
[----:B------:R-:W-:Y:S01]  /*1330*/  ULDC.64 UR4, c[0x4][0x70] ;  /* 0x01001c0000047ab9 */ /* 0x000fe20000000a00 */
[----:B------:R-:W-:Y:S02]  /*1340*/  IMAD.U32 R10, RZ, RZ, UR6 ;  /* 0x00000006ff0a7e24 */ /* 0x000fe4000f8e00ff */
[----:B------:R-:W-:Y:S02]  /*1350*/  IMAD.U32 R6, RZ, RZ, UR4 ;  /* 0x00000004ff067e24 */ /* 0x000fe4000f8e00ff */
[----:B------:R-:W-:-:S02]  /*1360*/  IMAD.U32 R7, RZ, RZ, UR5 ;  /* 0x00000005ff077e24 */ /* 0x000fc4000f8e00ff */
[----:B------:R-:W-:Y:S02]  /*1370*/  IMAD.U32 R11, RZ, RZ, UR7 ;  /* 0x00000007ff0b7e24 */ /* 0x000fe4000f8e00ff */
[----:B------:R-:W-:Y:S02]  /*1380*/  IMAD.MOV.U32 R8, RZ, RZ, 0x1e1 ;  /* 0x000001e1ff087424 */ /* 0x000fe400078e00ff */
[----:B------:R-:W-:Y:S02]  /*1390*/  IMAD.MOV.U32 R12, RZ, RZ, 0x1 ;  /* 0x00000001ff0c7424 */ /* 0x000fe400078e00ff */
[----:B0-----:R-:W-:-:S07]  /*13a0*/  IMAD.MOV.U32 R13, RZ, RZ, RZ ;  /* 0x000000ffff0d7224 */ /* 0x001fce00078e00ff */
[----:B------:R-:W-:-:S07]  /*13b0*/  LEPC R20, `(.L_x_17) ;  /* 0x000000001014794e */ /* 0x000fce0000000000 */
[----:B-1---5:R-:W-:Y:S05]  /*13c0*/  CALL.ABS.NOINC R14 ;  /* 0x000000000e007343 */ /* 0x022fea0003c00000 */
.L_x_17:
[----:B------:R-:W-:-:S13]  /*13d0*/  ISETP.NE.AND P0, PT, R103, 0x3, PT ;  /* 0x000000036700780c */ /* 0x000fda0003f05270 */
[----:B------:R-:W-:Y:S05]  /*13e0*/  @!P0 BRA `(.L_x_18) ;  /* 0x0000000000048947 */ /* 0x000fea0003800000 */
[----:B------:R-:W-:Y:S01]  /*13f0*/  BPT.TRAP 0x1 ;  /* 0x000000040000795c */ /* 0x000fe20000300000 */
.L_x_18:
[----:B------:R-:W2:Y:S01]  /*1400*/  S2UR UR5, SR_CgaCtaId ;  /* 0x00000000000579c3 */ /* 0x000ea20000008800 */
[----:B------:R-:W-:Y:S01]  /*1410*/  UMOV UR4, 0x400 ;  /* 0x0000040000047882 */ /* 0x000fe20000000000 */
[----:B------:R-:W-:Y:S02]  /*1420*/  IMAD.U32 R0, RZ, RZ, UR38 ;  /* 0x00000026ff007e24 */ /* 0x000fe4000f8e00ff */
[----:B------:R-:W-:-:S03]  /*1430*/  IMAD.U32 R3, RZ, RZ, UR39 ;  /* 0x00000027ff037e24 */ /* 0x000fc6000f8e00ff */
[----:B------:R-:W-:Y:S01]  /*1440*/  SHF.L.U32 R0, R0, 0x1f, RZ ;  /* 0x0000001f00007819 */ /* 0x000fe200000006ff */
[----:B--2---:R-:W-:-:S06]  /*1450*/  ULEA UR4, UR5, UR4, 0x18 ;  /* 0x0000000405047291 */ /* 0x004fcc000f8ec03f */
[----:B------:R-:W-:-:S04]  /*1460*/  IMAD.U32 R6, RZ, RZ, UR4 ;  /* 0x00000004ff067e24 */ /* 0x000fc8000f8e00ff */
[----:B------:R-:W-:-:S04]  /*1470*/  IMAD R3, R3, 0x8, R6 ;  /* 0x0000000803037824 */ /* 0x000fc800078e0206 */
[----:B------:R2:W3:Y:S01]  /*1480*/  SYNCS.PHASECHK.TRANS64.TRYWAIT P1, [R3+URZ], R0 ;  /* 0x00000000030075a7 */ /* 0x0004e2000802017f */
[----:B------:R-:W-:Y:S05]  /*1490*/  @!P0 BRA `(.L_x_19) ;  /* 0x0000000000048947 */ /* 0x000fea0003800000 */
[----:B------:R-:W-:Y:S01]  /*14a0*/  BPT.TRAP 0x1 ;  /* 0x000000040000795c */ /* 0x000fe20000300000 */
.L_x_19:
[----:B---3--:R-:W-:Y:S05]  /*14b0*/  @P1 BRA `(.L_x_20) ;  /* 0x0000000000081947 */ /* 0x008fea0003800000 */
[----:B------:R-:W3:Y:S02]  /*14c0*/  SYNCS.PHASECHK.TRANS64.TRYWAIT P1, [R3+URZ], R0 ;  /* 0x00000000030075a7 */ /* 0x000ee4000802017f */
[----:B---3--:R-:W-:Y:S05]  /*14d0*/  @!P1 BRA `(.L_x_21) ;  /* 0x0000007400c49947 */ /* 0x008fea0003800000 */
.L_x_20:
[----:B------:R-:W-:-:S04]  /*14e0*/  UISETP.LT.AND UP0, UPT, UR40, 0x1, UPT ;  /* 0x000000012800788c */ /* 0x000fc8000bf01270 */
[----:B------:R-:W-:-:S06]  /*14f0*/  USEL UR4, UR40, 0x1, UP0 ;  /* 0x0000000128047887 */ /* 0x000fcc0008000000 */
[----:B--23--:R-:W-:Y:S01]  /*1500*/  IMAD.U32 R0, RZ, RZ, UR4 ;  /* 0x00000004ff007e24 */ /* 0x00cfe2000f8e00ff */
[----:B------:R-:W-:Y:S05]  /*1510*/  WARPSYNC.ALL ;  /* 0x0000000000007948 */ /* 0x000fea0003800000 */
[----:B------:R-:W-:-:S04]  /*1520*/  IADD3 R0, -R0, UR40, RZ ;  /* 0x0000002800007c10 */ /* 0x000fc8000fffe1ff */
[----:B------:R-:W-:Y:S02]  /*1530*/  ISETP.GE.AND P1, PT, R0, 0x1, PT ;  /* 0x000000010000780c */ /* 0x000fe40003f26270 */
[----:B------:R-:W-:Y:S01]  /*1540*/  R2UR UR4, R6 ;  /* 0x00000000060472ca */ /* 0x000fe200000e0000 */
[----:B------:R-:W-:Y:S01]  /*1550*/  WARPGROUP.ARRIVE ;  /* 0x00000000000079c5 */ /* 0x000fe20000000000 */
[----:B------:R-:W-:Y:S01]  /*1560*/  UMOV UR9, 0x40000040 ;  /* 0x4000004000097882 */ /* 0x000fe20000000000 */
[----:B------:R-:W-:-:S10]  /*1570*/  UMOV UR11, 0x40000040 ;  /* 0x40000040000b7882 */ /* 0x000fd40000000000 */
[----:B------:R-:W-:-:S04]  /*1580*/  UIADD3 UR4, UR4, 0x28100, URZ ;  /* 0x0002810004047890 */ /* 0x000fc8000fffe03f */
[----:B------:R-:W-:-:S04]  /*1590*/  USHF.R.U32.HI UR4, URZ, 0x4, UR4 ;  /* 0x000000043f047899 */ /* 0x000fc80008011604 */
[----:B------:R-:W-:Y:S02]  /*15a0*/  ULOP3.LUT UR5, UR4, 0x3fff, URZ, 0xc0, !UPT ;  /* 0x00003fff04057892 */ /* 0x000fe4000f8ec03f */
[----:B------:R-:W-:Y:S02]  /*15b0*/  ULOP3.LUT UR4, UR41, 0x10000, URZ, 0xfc, !UPT ;  /* 0x0001000029047892 */ /* 0x000fe4000f8efc3f */
[----:B------:R-:W-:Y:S02]  /*15c0*/  ULOP3.LUT UR5, UR5, 0x10000, URZ, 0xfc, !UPT ;  /* 0x0001000005057892 */ /* 0x000fe4000f8efc3f */
[----:B------:R-:W-:Y:S02]  /*15d0*/  ULEA UR7, UR39, UR4, 0xb ;  /* 0x0000000427077291 */ /* 0x000fe4000f8e583f */
[----:B------:R-:W-:Y:S02]  /*15e0*/  ULEA UR6, UR39, UR5, 0x9 ;  /* 0x0000000527067291 */ /* 0x000fe4000f8e483f */
[----:B------:R-:W-:-:S03]  /*15f0*/  UIADD3 UR12, UR7, 0x400, URZ ;  /* 0x00000400070c7890 */ /* 0x000fc6000fffe03f */
[----:B------:R-:W-:Y:S02]  /*1600*/  UMOV UR8, UR7 ;  /* 0x0000000700087c82 */ /* 0x000fe40008000000 */
[----:B------:R-:W-:Y:S02]  /*1610*/  UMOV UR10, UR6 ;  /* 0x00000006000a7c82 */ /* 0x000fe40008000000 */
[----:B------:R-:W-:Y:S01]  /*1620*/  HGMMA.64x64x16.F32.BF16 R56, gdesc[UR8], RZ, !UPT, gsb0 ;  /* 0x00e00000083879f0 */ /* 0x000fe2000c0018ff */
[----:B------:R-:W-:Y:S01]  /*1630*/  UMOV UR8, UR12 ;  /* 0x0000000c00087c82 */ /* 0x000fe20008000000 */
[----:B------:R-:W-:Y:S01]  /*1640*/  UMOV UR9, 0x40000040 ;  /* 0x4000004000097882 */ /* 0x000fe20000000000 */
[----:B------:R-:W-:Y:S01]  /*1650*/  UIADD3 UR12, UR7, 0x402, URZ ;  /* 0x00000402070c7890 */ /* 0x000fe2000fffe03f */
[----:B------:R-:W-:Y:S02]  /*1660*/  WARPGROUP.DEPBAR.LE gsb0, 0x0 ;  /* 0x00008000000079c5 */ /* 0x000fe40000010000 */
[----:B------:R-:W-:-:S06]  /*1670*/  WARPGROUP.ARRIVE ;  /* 0x00000000000079c5 */ /* 0x000fcc0000000000 */
[----:B------:R-:W-:Y:S01]  /*1680*/  HGMMA.64x64x16.F32.BF16 R24, gdesc[UR8], RZ, !UPT, gsb0 ;  /* 0x00e00000081879f0 */ /* 0x000fe2000c0018ff */
[----:B------:R-:W-:Y:S02]  /*1690*/  UIADD3 UR8, UR7, 0x2, URZ ;  /* 0x0000000207087890 */ /* 0x000fe4000fffe03f */
[----:B------:R-:W-:Y:S01]  /*16a0*/  UIADD3 UR10, UR6, 0x2, URZ ;  /* 0x00000002060a7890 */ /* 0x000fe2000fffe03f */
[----:B------:R-:W-:Y:S01]  /*16b0*/  UMOV UR9, 0x40000040 ;  /* 0x4000004000097882 */ /* 0x000fe20000000000 */
[----:B------:R-:W-:Y:S01]  /*16c0*/  UMOV UR11, 0x40000040 ;  /* 0x40000040000b7882 */ /* 0x000fe20000000000 */
[----:B------:R-:W-:Y:S02]  /*16d0*/  WARPGROUP.DEPBAR.LE gsb0, 0x0 ;  /* 0x00008000000079c5 */ /* 0x000fe40000010000 */
[----:B------:R-:W-:-:S06]  /*16e0*/  WARPGROUP.ARRIVE ;  /* 0x00000000000079c5 */ /* 0x000fcc0000000000 */
[----:B------:R-:W-:Y:S01]  /*16f0*/  HGMMA.64x64x16.F32.BF16 R56, gdesc[UR8], R56, gsb0 ;  /* 0x00e00000083879f0 */ /* 0x000fe20008001838 */
[----:B------:R-:W-:Y:S01]  /*1700*/  UMOV UR8, UR12 ;  /* 0x0000000c00087c82 */ /* 0x000fe20008000000 */
[----:B------:R-:W-:Y:S01]  /*1710*/  UMOV UR9, 0x40000040 ;  /* 0x4000004000097882 */ /* 0x000fe20000000000 */
[----:B------:R-:W-:Y:S01]  /*1720*/  UIADD3 UR12, UR7, 0x404, URZ ;  /* 0x00000404070c7890 */ /* 0x000fe2000fffe03f */
[----:B------:R-:W-:Y:S02]  /*1730*/  WARPGROUP.DEPBAR.LE gsb0, 0x0 ;  /* 0x00008000000079c5 */ /* 0x000fe40000010000 */
[----:B------:R-:W-:-:S06]  /*1740*/  WARPGROUP.ARRIVE ;  /* 0x00000000000079c5 */ /* 0x000fcc0000000000 */
[----:B------:R-:W-:Y:S01]  /*1750*/  HGMMA.64x64x16.F32.BF16 R24, gdesc[UR8], R24, gsb0 ;  /* 0x00e00000081879f0 */ /* 0x000fe20008001818 */
        /* <DEDUP_REMOVED lines=9> */
[----:B------:R-:W-:Y:S02]  /*17f0*/  WARPGROUP.DEPBAR.LE gsb0, 0x0 ;  /* 0x00008000000079c5 */ /* 0x000fe40000010000 */
[----:B------:R-:W-:-:S06]  /*1800*/  WARPGROUP.ARRIVE ;  /* 0x00000000000079c5 */ /* 0x000fcc0000000000 */
[----:B------:R-:W-:Y:S01]  /*1810*/  HGMMA.64x64x16.F32.BF16 R24, gdesc[UR8], R24, gsb0 ;  /* 0x00e00000081879f0 */ /* 0x000fe20008001818 */
[----:B------:R-:W-:Y:S02]  /*1820*/  UIADD3 UR8, UR7, 0x6, URZ ;  /* 0x0000000607087890 */ /* 0x000fe4000fffe03f */
[----:B------:R-:W-:Y:S01]  /*1830*/  UIADD3 UR10, UR6, 0x6, URZ ;  /* 0x00000006060a7890 */ /* 0x000fe2000fffe03f */
[----:B------:R-:W-:Y:S01]  /*1840*/  UMOV UR9, 0x40000040 ;  /* 0x4000004000097882 */ /* 0x000fe20000000000 */
[----:B------:R-:W-:Y:S01]  /*1850*/  UMOV UR11, 0x40000040 ;  /* 0x40000040000b7882 */ /* 0x000fe20000000000 */
[----:B------:R-:W-:Y:S01]  /*1860*/  UIADD3 UR7, UR7, 0x406, URZ ;  /* 0x0000040607077890 */ /* 0x000fe2000fffe03f */
[----:B------:R-:W-:Y:S02]  /*1870*/  WARPGROUP.DEPBAR.LE gsb0, 0x0 ;  /* 0x00008000000079c5 */ /* 0x000fe40000010000 */
[----:B------:R-:W-:-:S06]  /*1880*/  WARPGROUP.ARRIVE ;  /* 0x00000000000079c5 */ /* 0x000fcc0000000000 */
[----:B------:R-:W-:Y:S01]  /*1890*/  HGMMA.64x64x16.F32.BF16 R56, gdesc[UR8], R56, gsb0 ;  /* 0x00e00000083879f0 */ /* 0x000fe20008001838 */
[----:B------:R-:W-:Y:S01]  /*18a0*/  UMOV UR8, UR7 ;  /* 0x0000000700087c82 */ /* 0x000fe20008000000 */
[----:B------:R-:W-:Y:S01]  /*18b0*/  UMOV UR9, 0x40000040 ;  /* 0x4000004000097882 */ /* 0x000fe20000000000 */
[----:B------:R-:W-:Y:S02]  /*18c0*/  WARPGROUP.DEPBAR.LE gsb0, 0x0 ;  /* 0x00008000000079c5 */ /* 0x000fe40000010000 */
[----:B------:R-:W-:-:S06]  /*18d0*/  WARPGROUP.ARRIVE ;  /* 0x00000000000079c5 */ /* 0x000fcc0000000000 */
[----:B------:R-:W-:Y:S03]  /*18e0*/  HGMMA.64x64x16.F32.BF16 R24, gdesc[UR8], R24, gsb0 ;  /* 0x00e00000081879f0 */ /* 0x000fe60008001818 */
[----:B------:R-:W-:Y:S02]  /*18f0*/  WARPGROUP.DEPBAR.LE gsb0, 0x0 ;  /* 0x00008000000079c5 */ /* 0x000fe40000010000 */
[----:B------:R-:W-:Y:S05]  /*1900*/  @!P1 BRA `(.L_x_22) ;  /* 0x0000000400849947 */ /* 0x000fea0003800000 */
[----:B------:R-:W-:Y:S02]  /*1910*/  UIADD3 UR6, UR39, 0x1, URZ ;  /* 0x0000000127067890 */ /* 0x000fe4000fffe03f */
[----:B------:R-:W-:Y:S02]  /*1920*/  IMAD.U32 R3, RZ, RZ, UR39 ;  /* 0x00000027ff037e24 */ /* 0x000fe4000f8e00ff */
[----:B------:R-:W-:-:S04]  /*1930*/  UISETP.NE.AND UP0, UPT, UR6, 0x5, UPT ;  /* 0x000000050600788c */ /* 0x000fc8000bf05270 */
[----:B------:R-:W-:Y:S02]  /*1940*/  USEL UR7, URZ, 0x1, UP0 ;  /* 0x000000013f077887 */ /* 0x000fe40008000000 */
[----:B------:R-:W-:Y:S02]  /*1950*/  USEL UR6, UR6, URZ, UP0 ;  /* 0x0000003f06067287 */ /* 0x000fe40008000000 */
[----:B------:R-:W-:-:S06]  /*1960*/  ULOP3.LUT UR7, UR38, UR7, URZ, 0x3c, !UPT ;  /* 0x0000000726077292 */ /* 0x000fcc000f8e3c3f */
[----:B------:R-:W-:-:S07]  /*1970*/  IMAD.U32 R7, RZ, RZ, UR7 ;  /* 0x00000007ff077e24 */ /* 0x000fce000f8e00ff */
.L_x_29:
[----:B------:R-:W-:Y:S05]  /*1980*/  @!P0 BRA `(.L_x_23) ;  /* 0x0000000000048947 */ /* 0x000fea0003800000 */
[----:B------:R-:W-:Y:S01]  /*1990*/  BPT.TRAP 0x1 ;  /* 0x000000040000795c */ /* 0x000fe20000300000 */
.L_x_23:
[----:B------:R-:W2:Y:S01]  /*19a0*/  S2UR UR8, SR_CgaCtaId ;  /* 0x00000000000879c3 */ /* 0x000ea20000008800 */
[----:B------:R-:W-:Y:S01]  /*19b0*/  UMOV UR7, 0x400 ;  /* 0x0000040000077882 */ /* 0x000fe20000000000 */
[----:B01----:R-:W-:Y:S01]  /*19c0*/  IMAD.U32 R5, RZ, RZ, UR6 ;  /* 0x00000006ff057e24 */ /* 0x003fe2000f8e00ff */
[----:B------:R-:W-:Y:S01]  /*19d0*/  SHF.L.U32 R4, R7, 0x1f, RZ ;  /* 0x0000001f07047819 */ /* 0x000fe200000006ff */
[----:B--2---:R-:W-:-:S06]  /*19e0*/  ULEA UR7, UR8, UR7, 0x18 ;  /* 0x0000000708077291 */ /* 0x004fcc000f8ec03f */
[----:B------:R-:W-:-:S04]  /*19f0*/  IMAD.U32 R6, RZ, RZ, UR7 ;  /* 0x00000007ff067e24 */ /* 0x000fc8000f8e00ff */
[----:B------:R-:W-:-:S04]  /*1a00*/  IMAD R5, R5, 0x8, R6 ;  /* 0x0000000805057824 */ /* 0x000fc800078e0206 */
[----:B------:R0:W1:Y:S01]  /*1a10*/  SYNCS.PHASECHK.TRANS64.TRYWAIT P1, [R5+URZ], R4 ;  /* 0x00000004050075a7 */ /* 0x000062000802017f */
[----:B------:R-:W-:Y:S05]  /*1a20*/  @!P0 BRA `(.L_x_24) ;  /* 0x0000000000048947 */ /* 0x000fea0003800000 */
[----:B------:R-:W-:Y:S01]  /*1a30*/  BPT.TRAP 0x1 ;  /* 0x000000040000795c */ /* 0x000fe20000300000 */
.L_x_24:
[----:B-1----:R-:W-:Y:S05]  /*1a40*/  @P1 BRA `(.L_x_25) ;  /* 0x0000000000081947 */ /* 0x002fea0003800000 */
[----:B------:R-:W1:Y:S02]  /*1a50*/  SYNCS.PHASECHK.TRANS64.TRYWAIT P1, [R5+URZ], R4 ;  /* 0x00000004050075a7 */ /* 0x000e64000802017f */
[----:B-1----:R-:W-:Y:S05]  /*1a60*/  @!P1 BRA `(.L_x_26) ;  /* 0x0000007000749947 */ /* 0x002fea0003800000 */
.L_x_25:
[----:B------:R-:W-:Y:S01]  /*1a70*/  ULEA UR7, UR6, UR5, 0x9 ;  /* 0x0000000506077291 */ /* 0x000fe2000f8e483f */
[----:B------:R-:W-:Y:S01]  /*1a80*/  WARPGROUP.ARRIVE ;  /* 0x00000000000079c5 */ /* 0x000fe20000000000 */
[----:B------:R-:W-:Y:S01]  /*1a90*/  ULEA UR12, UR6, UR4, 0xb ;  /* 0x00000004060c7291 */ /* 0x000fe2000f8e583f */
[----:B------:R-:W-:Y:S01]  /*1aa0*/  UMOV UR11, 0x40000040 ;  /* 0x40000040000b7882 */ /* 0x000fe20000000000 */
[----:B------:R-:W-:Y:S02]  /*1ab0*/  UMOV UR9, 0x40000040 ;  /* 0x4000004000097882 */ /* 0x000fe40000000000 */
[----:B------:R-:W-:Y:S01]  /*1ac0*/  UIADD3 UR13, UR12, 0x400, URZ ;  /* 0x000004000c0d7890 */ /* 0x000fe2000fffe03f */
[----:B------:R-:W-:Y:S02]  /*1ad0*/  UMOV UR10, UR7 ;  /* 0x00000007000a7c82 */ /* 0x000fe40008000000 */
[----:B------:R-:W-:Y:S02]  /*1ae0*/  UMOV UR8, UR12 ;  /* 0x0000000c00087c82 */ /* 0x000fe40008000000 */
[----:B------:R-:W-:Y:S01]  /*1af0*/  HGMMA.64x64x16.F32.BF16 R56, gdesc[UR8], R56, gsb0 ;  /* 0x00e00000083879f0 */ /* 0x000fe20008001838 */
[----:B------:R-:W-:Y:S01]  /*1b00*/  UMOV UR9, 0x40000040 ;  /* 0x4000004000097882 */ /* 0x000fe20000000000 */
[----:B------:R-:W-:Y:S01]  /*1b10*/  UMOV UR8, UR13 ;  /* 0x0000000d00087c82 */ /* 0x000fe20008000000 */
[----:B------:R-:W-:Y:S01]  /*1b20*/  UIADD3 UR13, UR12, 0x402, URZ ;  /* 0x000004020c0d7890 */ /* 0x000fe2000fffe03f */
[----:B------:R-:W-:-:S02]  /*1b30*/  WARPGROUP.DEPBAR.LE gsb0, 0x0 ;  /* 0x00008000000079c5 */ /* 0x000fc40000010000 */
        /* <DEDUP_REMOVED lines=42> */
[----:B------:R-:W-:Y:S01]  /*1de0*/  BPT.TRAP 0x1 ;  /* 0x000000040000795c */ /* 0x000fe20000300000 */
.L_x_27:
[----:B------:R-:W-:-:S13]  /*1df0*/  ISETP.NE.AND P1, PT, R102, RZ, PT ;  /* 0x000000ff6600720c */ /* 0x000fda0003f25270 */
[----:B01----:R-:W-:-:S04]  /*1e00*/  @P1 IMAD R4, R3, 0x8, R6 ;  /* 0x0000000803041824 */ /* 0x003fc800078e0206 */
[----:B------:R-:W-:-:S05]  /*1e10*/  @P1 VIADD R5, R4, 0x28 ;  /* 0x0000002804051836 */ /* 0x000fca0000000000 */
[----:B------:R-:W-:-:S04]  /*1e20*/  @P1 PRMT R5, R22, 0x654, R5 ;  /* 0x0000065416051816 */ /* 0x000fc80000000005 */
[----:B------:R0:W-:Y:S01]  /*1e30*/  @P1 SYNCS.ARRIVE.TRANS64.RED.A1T0 RZ, [R5+URZ], RZ ;  /* 0x000000ff05ff19a7 */ /* 0x0001e2000810043f */
[----:B------:R-:W-:-:S13]  /*1e40*/  ISETP.GT.U32.AND P1, PT, R19, 0x1, PT ;  /* 0x000000011300780c */ /* 0x000fda0003f24070 */
[----:B0-----:R-:W-:Y:S05]  /*1e50*/  @P1 BRA `(.L_x_28) ;  /* 0x0000000000041947 */ /* 0x001fea0003800000 */
[----:B------:R-:W-:Y:S01]  /*1e60*/  BPT.TRAP 0x1 ;  /* 0x000000040000795c */ /* 0x000fe20000300000 */
.L_x_28:
[----:B------:R-:W-:Y:S01]  /*1e70*/  UIADD3 UR6, UR6, 0x1, URZ ;  /* 0x0000000106067890 */ /* 0x000fe2000fffe03f */
[C---:B------:R-:W-:Y:S01]  /*1e80*/  ISETP.GT.AND P2, PT, R0.reuse, 0x1, PT ;  /* 0x000000010000780c */ /* 0x040fe20003f44270 */
[----:B------:R-:W-:Y:S02]  /*1e90*/  VIADD R3, R3, 0x1 ;  /* 0x0000000103037836 */ /* 0x000fe40000000000 */
[----:B------:R-:W-:Y:S01]  /*1ea0*/  UISETP.NE.AND UP0, UPT, UR6, 0x5, UPT ;  /* 0x000000050600788c */ /* 0x000fe2000bf05270 */
[----:B------:R-:W-:Y:S02]  /*1eb0*/  VIADD R0, R0, 0xffffffff ;  /* 0xffffffff00007836 */ /* 0x000fe40000000000 */
[C---:B------:R-:W-:Y:S01]  /*1ec0*/  ISETP.NE.AND P1, PT, R3.reuse, 0x5, PT ;  /* 0x000000050300780c */ /* 0x040fe20003f25270 */
[----:B------:R-:W-:Y:S02]  /*1ed0*/  USEL UR7, URZ, 0x1, UP0 ;  /* 0x000000013f077887 */ /* 0x000fe40008000000 */
[----:B------:R-:W-:Y:S01]  /*1ee0*/  USEL UR6, UR6, URZ, UP0 ;  /* 0x0000003f06067287 */ /* 0x000fe20008000000 */
[----:B------:R-:W-:-:S03]  /*1ef0*/  SEL R3, R3, RZ, P1 ;  /* 0x000000ff03037207 */ /* 0x000fc60000800000 */
[----:B------:R-:W-:Y:S01]  /*1f00*/  LOP3.LUT R7, R7, UR7, RZ, 0x3c, !PT ;  /* 0x0000000707077c12 */ /* 0x000fe2000f8e3cff */
[----:B------:R-:W-:Y:S07]  /*1f10*/  @P2 BRA `(.L_x_29) ;  /* 0xfffffff800982947 */ /* 0x000fee000383ffff */
.L_x_22:
[----:B------:R-:W2:Y:S02]  /*1f20*/  LDC R0, c[0x0][0x28c] ;  /* 0x0000a300ff007b82 */ /* 0x000ea40000000800 */
[----:B--2---:R-:W-:-:S13]  /*1f30*/  ISETP.GE.AND P1, PT, R0, 0x1, PT ;  /* 0x000000010000780c */ /* 0x004fda0003f26270 */
[----:B------:R-:W-:Y:S05]  /*1f40*/  @!P1 BRA `(.L_x_30) ;  /* 0x0000000000509947 */ /* 0x000fea0003800000 */
[----:B------:R-:W-:Y:S05]  /*1f50*/  @!P0 BRA `(.L_x_31) ;  /* 0x0000000000048947 */ /* 0x000fea0003800000 */
[----:B------:R-:W-:Y:S01]  /*1f60*/  BPT.TRAP 0x1 ;  /* 0x000000040000795c */ /* 0x000fe20000300000 */
.L_x_31:
[----:B------:R-:W-:Y:S01]  /*1f70*/  ISETP.NE.AND P1, PT, R102, RZ, PT ;  /* 0x000000ff6600720c */ /* 0x000fe20003f25270 */
[----:B------:R-:W-:Y:S01]  /*1f80*/  BSSY B0, `(.L_x_32) ;  /* 0x000000e000007945 */ /* 0x000fe20003800000 */
[----:B------:R-:W-:-:S11]  /*1f90*/  ISETP.GT.U32.AND P0, PT, R19, 0x1, PT ;  /* 0x000000011300780c */ /* 0x000fd60003f04070 */
[----:B------:R-:W-:Y:S05]  /*1fa0*/  @!P1 BRA `(.L_x_33) ;  /* 0x00000000002c9947 */ /* 0x000fea0003800000 */
[----:B------:R-:W-:-:S04]  /*1fb0*/  UISETP.LT.AND UP0, UPT, UR40, 0x1, UPT ;  /* 0x000000012800788c */ /* 0x000fc8000bf01270 */
[----:B------:R-:W-:-:S04]  /*1fc0*/  USEL UR6, UR40, 0x1, UP0 ;  /* 0x0000000128067887 */ /* 0x000fc80008000000 */
[----:B------:R-:W-:-:S04]  /*1fd0*/  UIADD3 UR6, UR39, UR40, -UR6 ;  /* 0x0000002827067290 */ /* 0x000fc8000fffe806 */
[----:B------:R-:W-:-:S04]  /*1fe0*/  UIMAD.WIDE.U32 UR4, UR6, -0x33333333, URZ ;  /* 0xcccccccd060478a5 */ /* 0x000fc8000f8e003f */
[----:B------:R-:W-:-:S04]  /*1ff0*/  USHF.R.U32.HI UR4, URZ, 0x2, UR5 ;  /* 0x000000023f047899 */ /* 0x000fc80008011605 */
[----:B------:R-:W-:-:S06]  /*2000*/  UIMAD UR6, UR4, -0x5, UR6 ;  /* 0xfffffffb040678a4 */ /* 0x000fcc000f8e0206 */
[----:B------:R-:W-:-:S04]  /*2010*/  IMAD.U32 R3, RZ, RZ, UR6 ;  /* 0x00000006ff037e24 */ /* 0x000fc8000f8e00ff */
[----:B------:R-:W-:-:S04]  /*2020*/  IMAD R0, R3, 0x8, R6 ;  /* 0x0000000803007824 */ /* 0x000fc800078e0206 */
[----:B------:R-:W-:-:S05]  /*2030*/  VIADD R3, R0, 0x28 ;  /* 0x0000002800037836 */ /* 0x000fca0000000000 */
[----:B------:R-:W-:-:S04]  /*2040*/  PRMT R3, R22, 0x654, R3 ;  /* 0x0000065416037816 */ /* 0x000fc80000000003 */
[----:B------:R2:W-:Y:S03]  /*2050*/  SYNCS.ARRIVE.TRANS64.RED.A1T0 RZ, [R3+URZ], RZ ;  /* 0x000000ff03ff79a7 */ /* 0x0005e6000810043f */
.L_x_33:
[----:B------:R-:W-:Y:S05]  /*2060*/  BSYNC B0 ;  /* 0x0000000000007941 */ /* 0x000fea0003800000 */
.L_x_32:
[----:B------:R-:W-:Y:S05]  /*2070*/  @P0 BRA `(.L_x_30) ;  /* 0x0000000000040947 */ /* 0x000fea0003800000 */
[----:B------:R-:W-:Y:S01]  /*2080*/  BPT.TRAP 0x1 ;  /* 0x000000040000795c */ /* 0x000fe20000300000 */
.L_x_30:
[----:B------:R-:W3:Y:S01]  /*2090*/  LDC R6, c[0x0][0x288] ;  /* 0x0000a200ff067b82 */ /* 0x000ee20000000800 */
[--C-:B------:R-:W-:Y:S01]  /*20a0*/  SHF.R.U32.HI R0, RZ, 0x2, R18.reuse ;  /* 0x00000002ff007819 */ /* 0x100fe20000011612 */
[----:B------:R-:W-:Y:S01]  /*20b0*/  IMAD.SHL.U32 R11, R90, 0x40, RZ ;  /* 0x000000405a0b7824 */ /* 0x000fe200078e00ff */
[----:B01----:R-:W-:Y:S01]  /*20c0*/  SHF.R.U32.HI R5, RZ, 0x7, R18 ;  /* 0x00000007ff057819 */ /* 0x003fe20000011612 */
[----:B------:R-:W-:Y:S01]  /*20d0*/  UIADD3 UR39, UR40, UR39, URZ ;  /* 0x0000002728277290 */ /* 0x000fe2000fffe03f */
[----:B--2---:R-:W-:Y:S01]  /*20e0*/  LOP3.LUT R3, R0, 0x7, RZ, 0xc0, !PT ;  /* 0x0000000700037812 */ /* 0x004fe200078ec0ff */
[----:B------:R-:W-:Y:S01]  /*20f0*/  ULDC UR7, c[0x0][0x284] ;  /* 0x0000a10000077ab9 */ /* 0x000fe20000000800 */
[----:B------:R-:W-:Y:S01]  /*2100*/  LOP3.LUT R0, R5, 0x1, RZ, 0xc0, !PT ;  /* 0x0000000105007812 */ /* 0x000fe200078ec0ff */
[----:B------:R-:W-:Y:S01]  /*2110*/  UISETP.GT.U32.AND UP0, UPT, UR39, 0x4, UPT ;  /* 0x000000042700788c */ /* 0x000fe2000bf04070 */
[C---:B------:R-:W-:Y:S01]  /*2120*/  LOP3.LUT R4, R18.reuse, 0x60, RZ, 0xc0, !PT ;  /* 0x0000006012047812 */ /* 0x040fe200078ec0ff */
[----:B------:R-:W-:Y:S01]  /*2130*/  UISETP.GE.U32.AND UP1, UPT, UR40, 0x5, UPT ;  /* 0x000000052800788c */ /* 0x000fe2000bf26070 */
[----:B------:R-:W-:Y:S01]  /*2140*/  LOP3.LUT R5, R18, 0x3, RZ, 0xc0, !PT ;  /* 0x0000000312057812 */ /* 0x000fe200078ec0ff */
[----:B------:R-:W-:Y:S01]  /*2150*/  IMAD.SHL.U32 R8, R0, 0x40, RZ ;  /* 0x0000004000087824 */ /* 0x000fe200078e00ff */
[----:B------:R-:W-:Y:S01]  /*2160*/  SHF.R.U32.HI R4, RZ, 0x1, R4 ;  /* 0x00000001ff047819 */ /* 0x000fe20000011604 */
[----:B------:R-:W-:Y:S01]  /*2170*/  UISETP.LT.U32.AND UP0, UPT, UR40, 0x5, UP0 ;  /* 0x000000052800788c */ /* 0x000fe20008701070 */
[----:B------:R-:W-:Y:S01]  /*2180*/  SHF.R.S32.HI R15, RZ, 0x1f, R23 ;  /* 0x0000001fff0f7819 */ /* 0x000fe20000011417 */
[----:B------:R-:W-:Y:S01]  /*2190*/  ULDC.64 UR8, c[0x0][0x5d0] ;  /* 0x0001740000087ab9 */ /* 0x000fe20000000a00 */
[--C-:B------:R-:W-:Y:S01]  /*21a0*/  IADD3 R7, RZ, -R4, -R3.reuse ;  /* 0x80000004ff077210 */ /* 0x100fe20007ffe803 */
[----:B------:R-:W-:Y:S01]  /*21b0*/  UIMAD.WIDE.U32 UR4, UR39, -0x33333333, URZ ;  /* 0xcccccccd270478a5 */ /* 0x000fe2000f8e003f */
[----:B------:R-:W-:Y:S01]  /*21c0*/  LOP3.LUT R3, R8, 0x40, R3, 0xe2, !PT ;  /* 0x0000004008037812 */ /* 0x000fe200078ee203 */
[----:B------:R-:W-:Y:S01]  /*21d0*/  IMAD.SHL.U32 R8, R18, 0x2, RZ ;  /* 0x0000000212087824 */ /* 0x000fe200078e00ff */
[----:B------:R-:W-:Y:S01]  /*21e0*/  USEL UR6, URZ, 0x1, !UP0 ;  /* 0x000000013f067887 */ /* 0x000fe2000c000000 */
[----:B------:R-:W-:Y:S01]  /*21f0*/  IMAD R0, R0, -0x40, R7 ;  /* 0xffffffc000007824 */ /* 0x000fe200078e0207 */
[----:B------:R-:W-:Y:S01]  /*2200*/  USHF.R.U32.HI UR4, URZ, 0x2, UR5 ;  /* 0x000000023f047899 */ /* 0x000fe20008011605 */
[----:B---3--:R-:W-:Y:S01]  /*2210*/  IMAD R10, R5, -0x2, R6 ;  /* 0xfffffffe050a7824 */ /* 0x008fe200078e0206 */
[C---:B------:R-:W-:Y:S01]  /*2220*/  ISETP.GE.AND P0, PT, R11.reuse, R6, PT ;  /* 0x000000060b00720c */ /* 0x040fe20003f06270 */
[C---:B------:R-:W-:Y:S01]  /*2230*/  IMAD.SHL.U32 R5, R98.reuse, 0x100, RZ ;  /* 0x0000010062057824 */ /* 0x040fe200078e00ff */
[----:B------:R-:W-:Y:S01]  /*2240*/  LOP3.LUT R8, R11, 0x6, R8, 0xf8, !PT ;  /* 0x000000060b087812 */ /* 0x000fe200078ef808 */
[----:B------:R-:W-:Y:S01]  /*2250*/  IMAD R6, R15, UR8, RZ ;  /* 0x000000080f067c24 */ /* 0x000fe2000f8e02ff */
[----:B------:R-:W-:Y:S01]  /*2260*/  ULOP3.LUT UR38, UR38, UR6, URZ, 0x3c, !UPT ;  /* 0x0000000626267292 */ /* 0x000fe2000f8e3c3f */
[----:B------:R-:W-:Y:S01]  /*2270*/  IMAD.WIDE R98, R98, 0x100, RZ ;  /* 0x0000010062627825 */ /* 0x000fe200078e02ff */
[----:B------:R-:W-:Y:S01]  /*2280*/  ISETP.GE.OR P0, PT, R5, UR7, P0 ;  /* 0x0000000705007c0c */ /* 0x000fe20008706670 */
[----:B------:R-:W-:Y:S01]  /*2290*/  UIMAD UR39, UR4, -0x5, UR39 ;  /* 0xfffffffb042778a4 */ /* 0x000fe2000f8e0227 */
[----:B------:R-:W-:Y:S01]  /*22a0*/  SHF.R.S32.HI R9, RZ, 0x1f, R8 ;  /* 0x0000001fff097819 */ /* 0x000fe20000011408 */
[----:B------:R-:W-:Y:S01]  /*22b0*/  IMAD R13, R23, UR9, R6 ;  /* 0x00000009170d7c24 */ /* 0x000fe2000f8e0206 */
[----:B------:R-:W-:Y:S01]  /*22c0*/  LOP3.LUT R113, R98, R3, R4, 0xfe, !PT ;  /* 0x0000000362717212 */ /* 0x000fe200078efe04 */
[----:B------:R-:W-:Y:S01]  /*22d0*/  @UP1 ULOP3.LUT UR38, UR38, 0x1, UR4, 0x78, !UPT ;  /* 0x0000000126261892 */ /* 0x000fe2000f8e7804 */
[----:B------:R-:W-:Y:S01]  /*22e0*/  IADD3 R3, -R5, UR7, R0 ;  /* 0x0000000705037c10 */ /* 0x000fe2000fffe100 */
[----:B------:R-:W-:-:S04]  /*22f0*/  IMAD.WIDE.U32 R6, R23, UR8, R8 ;  /* 0x0000000817067c25 */ /* 0x000fc8000f8e0008 */
[----:B------:R-:W-:Y:S02]  /*2300*/  IMAD.IADD R7, R7, 0x1, R13 ;  /* 0x0000000107077824 */ /* 0x000fe400078e020d */
[----:B------:R-:W-:Y:S02]  /*2310*/  IMAD.IADD R4, R10, 0x1, -R11 ;  /* 0x000000010a047824 */ /* 0x000fe400078e0a0b */
[----:B------:R-:W-:Y:S01]  /*2320*/  IMAD.MOV.U32 R0, RZ, RZ, -0x1 ;  /* 0xffffffffff007424 */ /* 0x000fe200078e00ff */
[----:B------:R-:W-:Y:S06]  /*2330*/  @P0 BRA `(.L_x_34) ;  /* 0x0000004800f40947 */ /* 0x000fec0003800000 */
[----:B------:R-:W0:Y:S01]  /*2340*/  LDC.64 R10, c[0x0][0x5c8] ;  /* 0x00017200ff0a7b82 */ /* 0x000e220000000a00 */
[----:B-----5:R-:W-:Y:S01]  /*2350*/  FSETP.NEU.AND P1, PT, R89, RZ, PT ;  /* 0x000000ff5900720b */ /* 0x020fe20003f2d000 */
[----:B------:R-:W-:Y:S01]  /*2360*/  BSSY B0, `(.L_x_34) ;  /* 0x00004ba000007945 */ /* 0x000fe20003800000 */
[----:B------:R-:W-:-:S04]  /*2370*/  ISETP.GT.AND P5, PT, R4, RZ, PT ;  /* 0x000000ff0400720c */ /* 0x000fc80003fa4270 */
[----:B------:R-:W-:Y:S01]  /*2380*/  ISETP.GT.AND P0, PT, R3, RZ, P5 ;  /* 0x000000ff0300720c */ /* 0x000fe20002f04270 */
[-C--:B0-----:R-:W-:Y:S02]  /*2390*/  IMAD R12, R99, R10.reuse, RZ ;  /* 0x0000000a630c7224 */ /* 0x081fe400078e02ff */
[----:B------:R-:W-:-:S04]  /*23a0*/  IMAD.WIDE.U32 R104, R113, R10, R6 ;  /* 0x0000000a71687225 */ /* 0x000fc800078e0006 */
[----:B------:R-:W-:-:S04]  /*23b0*/  IMAD R5, R113, R11, R12 ;  /* 0x0000000b71057224 */ /* 0x000fc800078e020c */
[----:B------:R-:W-:Y:S01]  /*23c0*/  IMAD.IADD R107, R105, 0x1, R5 ;  /* 0x00000001696b7824 */ /* 0x000fe200078e0205 */
[----:B------:R-:W-:Y:S06]  /*23d0*/  @!P1 BRA `(.L_x_35) ;  /* 0x00000034000c9947 */ /* 0x000fec0003800000 */
[----:B------:R-:W0:Y:S01]  /*23e0*/  LDC.64 R20, c[0x0][0x5b8] ;  /* 0x00016e00ff147b82 */ /* 0x000e220000000a00 */
[----:B------:R-:W-:-:S07]  /*23f0*/  ULDC.64 UR4, c[0x0][0x5c0] ;  /* 0x0001700000047ab9 */ /* 0x000fce0000000a00 */
[----:B------:R-:W1:Y:S08]  /*2400*/  LDC.64 R96, c[0x0][0x5b0] ;  /* 0x00016c00ff607b82 */ /* 0x000e700000000a00 */
[----:B------:R-:W2:Y:S01]  /*2410*/  LDC.64 R12, c[0x0][0x5a8] ;  /* 0x00016a00ff0c7b82 */ /* 0x000ea20000000a00 */
[-C--:B0-----:R-:W-:Y:S02]  /*2420*/  IMAD R6, R15, R20.reuse, RZ ;  /* 0x000000140f067224 */ /* 0x081fe400078e02ff */
[----:B------:R-:W-:-:S04]  /*2430*/  IMAD.WIDE.U32 R94, R23, R20, R8 ;  /* 0x00000014175e7225 */ /* 0x000fc800078e0008 */
[----:B------:R-:W-:Y:S02]  /*2440*/  IMAD R111, R23, R21, R6 ;  /* 0x00000015176f7224 */ /* 0x000fe400078e0206 */
[-C--:B-1----:R-:W-:Y:S02]  /*2450*/  IMAD R6, R99, R96.reuse, RZ ;  /* 0x0000006063067224 */ /* 0x082fe400078e02ff */
[----:B------:R-:W-:Y:S02]  /*2460*/  IMAD.IADD R93, R95, 0x1, R111 ;  /* 0x000000015f5d7824 */ /* 0x000fe400078e026f */
[----:B------:R-:W-:Y:S02]  /*2470*/  IMAD.MOV.U32 R92, RZ, RZ, R94 ;  /* 0x000000ffff5c7224 */ /* 0x000fe400078e005e */
[C---:B------:R-:W-:Y:S02]  /*2480*/  IMAD R21, R113.reuse, R97, R6 ;  /* 0x0000006171157224 */ /* 0x040fe400078e0206 */
[----:B------:R-:W-:-:S04]  /*2490*/  IMAD.WIDE.U32 R6, R113, R96, R92 ;  /* 0x0000006071067225 */ /* 0x000fc800078e005c */
[----:B------:R-:W-:Y:S01]  /*24a0*/  IMAD.IADD R5, R7, 0x1, R21 ;  /* 0x0000000107057824 */ /* 0x000fe200078e0215 */
[----:B--2---:R-:W-:-:S04]  /*24b0*/  LEA R90, P1, R6, R12, 0x1 ;  /* 0x0000000c065a7211 */ /* 0x004fc800078208ff */
[----:B------:R-:W-:-:S05]  /*24c0*/  LEA.HI.X R91, R6, R13, R5, 0x1, P1 ;  /* 0x0000000d065b7211 */ /* 0x000fca00008f0c05 */
[----:B------:R-:W2:Y:S01]  /*24d0*/  @P0 LDG.E.LTC128B.U16 R5, desc[UR36][R90.64] ;  /* 0x000000245a050981 */ /* 0x000ea2000c1e1520 */
[----:B------:R-:W-:Y:S01]  /*24e0*/  ISETP.GT.AND P3, PT, R4, 0x1, PT ;  /* 0x000000010400780c */ /* 0x000fe20003f64270 */
[----:B------:R-:W-:Y:S01]  /*24f0*/  IMAD.WIDE.U32 R6, R113, R96, R8 ;  /* 0x0000006071067225 */ /* 0x000fe200078e0008 */
[----:B------:R-:W-:Y:S03]  /*2500*/  BSSY B1, `(.L_x_36) ;  /* 0x0000013000017945 */ /* 0x000fe60003800000 */
[----:B------:R-:W-:Y:S02]  /*2510*/  IMAD.IADD R7, R21, 0x1, R7 ;  /* 0x0000000115077824 */ /* 0x000fe400078e0207 */
[----:B------:R-:W-:-:S04]  /*2520*/  IMAD.WIDE.U32 R100, R23, R20, R6 ;  /* 0x0000001417647225 */ /* 0x000fc800078e0006 */
[----:B------:R-:W-:Y:S01]  /*2530*/  IMAD.IADD R7, R111, 0x1, R101 ;  /* 0x000000016f077824 */ /* 0x000fe200078e0265 */
[----:B------:R-:W-:Y:S02]  /*2540*/  LEA R6, P2, R100, R12, 0x1 ;  /* 0x0000000c64067211 */ /* 0x000fe400078408ff */
[----:B------:R-:W-:Y:S02]  /*2550*/  SHF.L.U64.HI R101, R96, 0x3, R97 ;  /* 0x0000000360657819 */ /* 0x000fe40000010261 */
[----:B------:R-:W-:Y:S01]  /*2560*/  LEA.HI.X R7, R100, R13, R7, 0x1, P2 ;  /* 0x0000000d64077211 */ /* 0x000fe200010f0c07 */
[----:B------:R-:W-:Y:S02]  /*2570*/  IMAD.SHL.U32 R100, R96, 0x8, RZ ;  /* 0x0000000860647824 */ /* 0x000fe400078e00ff */
[----:B--2---:R-:W-:-:S04]  /*2580*/  IMAD.U32 R14, R5, 0x10000, RZ ;  /* 0x00010000050e7824 */ /* 0x004fc800078e00ff */
[----:B------:R-:W-:Y:S01]  /*2590*/  FMUL R15, R14, R89 ;  /* 0x000000590e0f7220 */ /* 0x000fe20000400000 */
[----:B------:R-:W-:-:S03]  /*25a0*/  LEA R14, P1, R104, UR4, 0x1 ;  /* 0x00000004680e7c11 */ /* 0x000fc6000f8208ff */
[----:B------:R-:W-:Y:S01]  /*25b0*/  FFMA R56, R56, R88, R15 ;  /* 0x0000005838387223 */ /* 0x000fe2000000000f */
[----:B------:R-:W-:Y:S02]  /*25c0*/  LEA.HI.X R15, R104, UR5, R107, 0x1, P1 ;  /* 0x00000005680f7c11 */ /* 0x000fe400088f0c6b */
[----:B------:R-:W-:Y:S02]  /*25d0*/  ISETP.GT.AND P1, PT, R3, RZ, P3 ;  /* 0x000000ff0300720c */ /* 0x000fe40001f24270 */
[----:B------:R-:W-:Y:S02]  /*25e0*/  F2FP.BF16.F32.PACK_AB R56, RZ, R56 ;  /* 0x00000038ff38723e */ /* 0x000fe400000010ff */
[----:B------:R-:W-:-:S03]  /*25f0*/  P2R R107, PR, RZ, 0x8 ;  /* 0x00000008ff6b7803 */ /* 0x000fc60000000000 */
[----:B------:R0:W-:Y:S06]  /*2600*/  @P0 STG.E.U16 desc[UR36][R14.64], R56 ;  /* 0x000000380e000986 */ /* 0x0001ec000c101524 */
[----:B------:R-:W-:Y:S05]  /*2610*/  @!P1 BRA `(.L_x_37) ;  /* 0x0000000000049947 */ /* 0x000fea0003800000 */
[----:B------:R1:W5:Y:S02]  /*2620*/  LDG.E.LTC128B.U16 R5, desc[UR36][R6.64+0x2] ;  /* 0x0000022406057981 */ /* 0x000364000c1e1520 */
.L_x_37:
[----:B------:R-:W-:Y:S05]  /*2630*/  BSYNC B1 ;  /* 0x0000000000017941 */ /* 0x000fea0003800000 */
.L_x_36:
[----:B0----5:R-:W-:Y:S01]  /*2640*/  IMAD.U32 R56, R5, 0x10000, RZ ;  /* 0x0001000005387824 */ /* 0x021fe200078e00ff */
[----:B------:R-:W-:Y:S01]  /*2650*/  ISETP.GT.AND P0, PT, R3, 0x8, P5 ;  /* 0x000000080300780c */ /* 0x000fe20002f04270 */
[----:B------:R-:W-:-:S04]  /*2660*/  IMAD.WIDE.U32 R104, R113, R96, R100 ;  /* 0x0000006071687225 */ /* 0x000fc800078e0064 */
[----:B------:R-:W-:Y:S01]  /*2670*/  FMUL R56, R56, R89 ;  /* 0x0000005938387220 */ /* 0x000fe20000400000 */
[----:B------:R-:W-:Y:S01]  /*2680*/  IMAD.IADD R105, R21, 0x1, R105 ;  /* 0x0000000115697824 */ /* 0x000fe200078e0269 */
[----:B------:R-:W-:Y:S02]  /*2690*/  IADD3 R21, P2, R94, R104, RZ ;  /* 0x000000685e157210 */ /* 0x000fe40007f5e0ff */
[----:B------:R-:W-:-:S03]  /*26a0*/  FFMA R56, R57, R88, R56 ;  /* 0x0000005839387223 */ /* 0x000fc60000000038 */
[----:B------:R-:W-:Y:S01]  /*26b0*/  IMAD.X R106, R105, 0x1, R93, P2 ;  /* 0x00000001696a7824 */ /* 0x000fe200010e065d */
[C---:B------:R-:W-:Y:S02]  /*26c0*/  LEA R90, P2, R21.reuse, R12, 0x1 ;  /* 0x0000000c155a7211 */ /* 0x040fe400078408ff */
[----:B------:R-:W-:Y:S02]  /*26d0*/  F2FP.BF16.F32.PACK_AB R56, RZ, R56 ;  /* 0x00000038ff38723e */ /* 0x000fe400000010ff */
[--C-:B------:R-:W-:Y:S02]  /*26e0*/  LEA.HI.X R91, R21, R13, R106.reuse, 0x1, P2 ;  /* 0x0000000d155b7211 */ /* 0x100fe400010f0c6a */
[----:B------:R-:W-:Y:S02]  /*26f0*/  PRMT R57, R56, 0x7610, R57 ;  /* 0x0000761038397816 */ /* 0x000fe40000000039 */
[----:B------:R-:W-:-:S03]  /*2700*/  PRMT R106, R5, 0x7610, R106 ;  /* 0x00007610056a7816 */ /* 0x000fc6000000006a */
[----:B------:R0:W-:Y:S04]  /*2710*/  @P1 STG.E.U16 desc[UR36][R14.64+0x2], R57 ;  /* 0x000002390e001986 */ /* 0x0001e8000c101524 */
[----:B------:R2:W3:Y:S01]  /*2720*/  @P0 LDG.E.LTC128B.U16 R106, desc[UR36][R90.64] ;  /* 0x000000245a6a0981 */ /* 0x0004e2000c1e1520 */
[----:B------:R-:W-:Y:S01]  /*2730*/  IADD3 R104, P1, R8, R104, RZ ;  /* 0x0000006808687210 */ /* 0x000fe20007f3e0ff */
[----:B------:R-:W-:Y:S01]  /*2740*/  IMAD.SHL.U32 R109, R10, 0x10, RZ ;  /* 0x000000100a6d7824 */ /* 0x000fe200078e00ff */
[----:B------:R-:W-:Y:S03]  /*2750*/  BSSY B1, `(.L_x_38) ;  /* 0x0000011000017945 */ /* 0x000fe60003800000 */
[----:B------:R-:W-:-:S02]  /*2760*/  IMAD.X R105, R9, 0x1, R105, P1 ;  /* 0x0000000109697824 */ /* 0x000fc400008e0669 */
[----:B------:R-:W-:Y:S01]  /*2770*/  IMAD.WIDE.U32 R104, R23, R20, R104 ;  /* 0x0000001417687225 */ /* 0x000fe200078e0068 */
[----:B--2---:R-:W-:-:S03]  /*2780*/  IADD3 R90, P2, R109, R14, RZ ;  /* 0x0000000e6d5a7210 */ /* 0x004fc60007f5e0ff */
[----:B------:R-:W-:Y:S01]  /*2790*/  IMAD.IADD R21, R111, 0x1, R105 ;  /* 0x000000016f157824 */ /* 0x000fe200078e0269 */
[----:B------:R-:W-:-:S05]  /*27a0*/  SHF.L.U64.HI R105, R10, 0x4, R11 ;  /* 0x000000040a697819 */ /* 0x000fca000001020b */
[----:B------:R-:W-:Y:S02]  /*27b0*/  IMAD.X R91, R105, 0x1, R15, P2 ;  /* 0x00000001695b7824 */ /* 0x000fe400010e060f */
[----:B---3--:R-:W-:-:S04]  /*27c0*/  IMAD.U32 R56, R106, 0x10000, RZ ;  /* 0x000100006a387824 */ /* 0x008fc800078e00ff */
[----:B------:R-:W-:Y:S01]  /*27d0*/  FMUL R5, R56, R89 ;  /* 0x0000005938057220 */ /* 0x000fe20000400000 */
[----:B------:R-:W-:-:S03]  /*27e0*/  LEA R56, P1, R104, R12, 0x1 ;  /* 0x0000000c68387211 */ /* 0x000fc600078208ff */
[----:B------:R-:W-:Y:S01]  /*27f0*/  FFMA R5, R58, R88, R5 ;  /* 0x000000583a057223 */ /* 0x000fe20000000005 */
[----:B0-----:R-:W-:Y:S02]  /*2800*/  LEA.HI.X R57, R104, R13, R21, 0x1, P1 ;  /* 0x0000000d68397211 */ /* 0x001fe400008f0c15 */
[----:B------:R-:W-:Y:S02]  /*2810*/  ISETP.GT.AND P1, PT, R3, 0x8, P3 ;  /* 0x000000080300780c */ /* 0x000fe40001f24270 */
[----:B------:R-:W-:-:S05]  /*2820*/  F2FP.BF16.F32.PACK_AB R5, RZ, R5 ;  /* 0x00000005ff05723e */ /* 0x000fca00000010ff */
[----:B------:R0:W-:Y:S06]  /*2830*/  @P0 STG.E.U16 desc[UR36][R90.64], R5 ;  /* 0x000000055a000986 */ /* 0x0001ec000c101524 */
[----:B------:R-:W-:Y:S05]  /*2840*/  @!P1 BRA `(.L_x_39) ;  /* 0x0000000000049947 */ /* 0x000fea0003800000 */
[----:B------:R2:W5:Y:S02]  /*2850*/  LDG.E.LTC128B.U16 R106, desc[UR36][R56.64+0x2] ;  /* 0x00000224386a7981 */ /* 0x000564000c1e1520 */
.L_x_39:
[----:B------:R-:W-:Y:S05]  /*2860*/  BSYNC B1 ;  /* 0x0000000000017941 */ /* 0x000fea0003800000 */
.L_x_38:
[----:B-----5:R-:W-:Y:S01]  /*2870*/  IMAD.U32 R58, R106, 0x10000, RZ ;  /* 0x000100006a3a7824 */ /* 0x020fe200078e00ff */
[C---:B------:R-:W-:Y:S01]  /*2880*/  SHF.L.U64.HI R21, R10.reuse, 0x8, R11 ;  /* 0x000000080a157819 */ /* 0x040fe2000001020b */
[----:B0-----:R-:W-:Y:S01]  /*2890*/  IMAD.SHL.U32 R5, R10, 0x100, RZ ;  /* 0x000001000a057824 */ /* 0x001fe200078e00ff */
[----:B------:R-:W-:Y:S01]  /*28a0*/  ISETP.GT.AND P3, PT, R4, 0x8, PT ;  /* 0x000000080400780c */ /* 0x000fe20003f64270 */
[----:B------:R-:W-:Y:S01]  /*28b0*/  FMUL R58, R58, R89 ;  /* 0x000000593a3a7220 */ /* 0x000fe20000400000 */
[----:B------:R-:W-:Y:S02]  /*28c0*/  BSSY B1, `(.L_x_40) ;  /* 0x000000d000017945 */ /* 0x000fe40003800000 */
[----:B------:R-:W-:Y:S01]  /*28d0*/  IADD3 R10, P0, P2, R5, R14, R109 ;  /* 0x0000000e050a7210 */ /* 0x000fe20007a1e06d */
[----:B------:R-:W-:Y:S01]  /*28e0*/  FFMA R58, R59, R88, R58 ;  /* 0x000000583b3a7223 */ /* 0x000fe2000000003a */
[----:B------:R-:W-:Y:S01]  /*28f0*/  IMAD.MOV.U32 R59, RZ, RZ, R91 ;  /* 0x000000ffff3b7224 */ /* 0x000fe200078e005b */
[----:B------:R-:W-:-:S02]  /*2900*/  P2R R108, PR, RZ, 0x8 ;  /* 0x00000008ff6c7803 */ /* 0x000fc40000000000 */
[----:B------:R-:W-:Y:S02]  /*2910*/  IADD3.X R11, R21, R15, R105, P0, P2 ;  /* 0x0000000f150b7210 */ /* 0x000fe400007e4469 */
[----:B------:R-:W-:Y:S02]  /*2920*/  F2FP.BF16.F32.PACK_AB R58, RZ, R58 ;  /* 0x0000003aff3a723e */ /* 0x000fe400000010ff */
[----:B------:R-:W-:Y:S02]  /*2930*/  ISETP.GT.AND P0, PT, R3, RZ, P3 ;  /* 0x000000ff0300720c */ /* 0x000fe40001f04270 */
[----:B------:R-:W-:Y:S01]  /*2940*/  PRMT R104, R58, 0x7610, R104 ;  /* 0x000076103a687816 */ /* 0x000fe20000000068 */
[----:B------:R-:W-:-:S05]  /*2950*/  IMAD.MOV.U32 R58, RZ, RZ, R90 ;  /* 0x000000ffff3a7224 */ /* 0x000fca00078e005a */
[----:B------:R0:W-:Y:S05]  /*2960*/  @P1 STG.E.U16 desc[UR36][R58.64+0x2], R104 ;  /* 0x000002683a001986 */ /* 0x0001ea000c101524 */
[----:B------:R-:W-:Y:S05]  /*2970*/  @!P0 BRA `(.L_x_41) ;  /* 0x0000000000048947 */ /* 0x000fea0003800000 */
[----:B------:R3:W5:Y:S02]  /*2980*/  LDG.E.LTC128B.U16 R106, desc[UR36][R6.64+0x10] ;  /* 0x00001024066a7981 */ /* 0x000764000c1e1520 */
.L_x_41:
[----:B------:R-:W-:Y:S05]  /*2990*/  BSYNC B1 ;  /* 0x0000000000017941 */ /* 0x000fea0003800000 */
.L_x_40:
[----:B0----5:R-:W-:Y:S01]  /*29a0*/  IMAD.U32 R104, R106, 0x10000, RZ ;  /* 0x000100006a687824 */ /* 0x021fe200078e00ff */
[----:B------:R-:W-:Y:S01]  /*29b0*/  ISETP.GT.AND P1, PT, R4, 0x9, PT ;  /* 0x000000090400780c */ /* 0x000fe20003f24270 */
[----:B------:R-:W-:Y:S02]  /*29c0*/  BSSY B1, `(.L_x_42) ;  /* 0x0000009000017945 */ /* 0x000fe40003800000 */
[----:B------:R-:W-:Y:S01]  /*29d0*/  FMUL R105, R104, R89 ;  /* 0x0000005968697220 */ /* 0x000fe20000400000 */
[----:B------:R-:W-:-:S03]  /*29e0*/  P2R R104, PR, RZ, 0x2 ;  /* 0x00000002ff687803 */ /* 0x000fc60000000000 */
[----:B------:R-:W-:-:S05]  /*29f0*/  FFMA R105, R60, R88, R105 ;  /* 0x000000583c697223 */ /* 0x000fca0000000069 */
[----:B------:R-:W-:-:S05]  /*2a00*/  F2FP.BF16.F32.PACK_AB R105, RZ, R105 ;  /* 0x00000069ff69723e */ /* 0x000fca00000010ff */
[----:B------:R0:W-:Y:S01]  /*2a10*/  @P0 STG.E.U16 desc[UR36][R14.64+0x10], R105 ;  /* 0x000010690e000986 */ /* 0x0001e2000c101524 */
[----:B------:R-:W-:-:S13]  /*2a20*/  ISETP.GT.AND P0, PT, R3, RZ, P1 ;  /* 0x000000ff0300720c */ /* 0x000fda0000f04270 */
[----:B0-----:R-:W-:Y:S05]  /*2a30*/  @!P0 BRA `(.L_x_43) ;  /* 0x0000000000048947 */ /* 0x001fea0003800000 */
[----:B------:R0:W5:Y:S02]  /*2a40*/  LDG.E.LTC128B.U16 R106, desc[UR36][R6.64+0x12] ;  /* 0x00001224066a7981 */ /* 0x000164000c1e1520 */
.L_x_43:
[----:B------:R-:W-:Y:S05]  /*2a50*/  BSYNC B1 ;  /* 0x0000000000017941 */ /* 0x000fea0003800000 */
.L_x_42:
[----:B-----5:R-:W-:Y:S01]  /*2a60*/  IMAD.U32 R60, R106, 0x10000, RZ ;  /* 0x000100006a3c7824 */ /* 0x020fe200078e00ff */
[----:B------:R-:W-:Y:S03]  /*2a70*/  BSSY B1, `(.L_x_44) ;  /* 0x0000008000017945 */ /* 0x000fe60003800000 */
[----:B------:R-:W-:-:S04]  /*2a80*/  FMUL R60, R60, R89 ;  /* 0x000000593c3c7220 */ /* 0x000fc80000400000 */
[----:B------:R-:W-:-:S05]  /*2a90*/  FFMA R60, R61, R88, R60 ;  /* 0x000000583d3c7223 */ /* 0x000fca000000003c */
[----:B------:R-:W-:-:S05]  /*2aa0*/  F2FP.BF16.F32.PACK_AB R60, RZ, R60 ;  /* 0x0000003cff3c723e */ /* 0x000fca00000010ff */
[----:B------:R4:W-:Y:S01]  /*2ab0*/  @P0 STG.E.U16 desc[UR36][R14.64+0x12], R60 ;  /* 0x0000123c0e000986 */ /* 0x0009e2000c101524 */
[----:B------:R-:W-:-:S13]  /*2ac0*/  ISETP.GT.AND P0, PT, R3, 0x8, P3 ;  /* 0x000000080300780c */ /* 0x000fda0001f04270 */
[----:B----4-:R-:W-:Y:S05]  /*2ad0*/  @!P0 BRA `(.L_x_45) ;  /* 0x0000000000048947 */ /* 0x010fea0003800000 */
[----:B------:R4:W5:Y:S02]  /*2ae0*/  LDG.E.LTC128B.U16 R106, desc[UR36][R56.64+0x10] ;  /* 0x00001024386a7981 */ /* 0x000964000c1e1520 */
.L_x_45:
[----:B------:R-:W-:Y:S05]  /*2af0*/  BSYNC B1 ;  /* 0x0000000000017941 */ /* 0x000fea0003800000 */
.L_x_44:
[----:B-----5:R-:W-:Y:S01]  /*2b00*/  IMAD.U32 R60, R106, 0x10000, RZ ;  /* 0x000100006a3c7824 */ /* 0x020fe200078e00ff */
[----:B------:R-:W-:Y:S03]  /*2b10*/  BSSY B1, `(.L_x_46) ;  /* 0x000000a000017945 */ /* 0x000fe60003800000 */
[----:B------:R-:W-:-:S04]  /*2b20*/  FMUL R61, R60, R89 ;  /* 0x000000593c3d7220 */ /* 0x000fc80000400000 */
[----:B------:R-:W-:-:S05]  /*2b30*/  FFMA R61, R62, R88, R61 ;  /* 0x000000583e3d7223 */ /* 0x000fca000000003d */
[----:B------:R-:W-:-:S05]  /*2b40*/  F2FP.BF16.F32.PACK_AB R61, RZ, R61 ;  /* 0x0000003dff3d723e */ /* 0x000fca00000010ff */
[----:B------:R0:W-:Y:S01]  /*2b50*/  @P0 STG.E.U16 desc[UR36][R58.64+0x10], R61 ;  /* 0x0000103d3a000986 */ /* 0x0001e2000c101524 */
[----:B------:R-:W-:-:S05]  /*2b60*/  IADD3 R113, P0, R113, 0x80, RZ ;  /* 0x0000008071717810 */ /* 0x000fca0007f1e0ff */
[----:B------:R-:W-:Y:S01]  /*2b70*/  IMAD.X R99, RZ, RZ, R99, P0 ;  /* 0x000000ffff637224 */ /* 0x000fe200000e0663 */
[----:B------:R-:W-:-:S13]  /*2b80*/  ISETP.GT.AND P0, PT, R3, 0x8, P1 ;  /* 0x000000080300780c */ /* 0x000fda0000f04270 */
[----:B0-----:R-:W-:Y:S05]  /*2b90*/  @!P0 BRA `(.L_x_47) ;  /* 0x0000000000048947 */ /* 0x001fea0003800000 */
[----:B------:R0:W5:Y:S02]  /*2ba0*/  LDG.E.LTC128B.U16 R106, desc[UR36][R56.64+0x12] ;  /* 0x00001224386a7981 */ /* 0x000164000c1e1520 */
.L_x_47:
[----:B------:R-:W-:Y:S05]  /*2bb0*/  BSYNC B1 ;  /* 0x0000000000017941 */ /* 0x000fea0003800000 */
.L_x_46:
[----:B-----5:R-:W-:Y:S01]  /*2bc0*/  IMAD.U32 R60, R106, 0x10000, RZ ;  /* 0x000100006a3c7824 */ /* 0x020fe200078e00ff */
[----:B------:R-:W-:Y:S01]  /*2bd0*/  ISETP.GT.AND P2, PT, R4, 0x10, PT ;  /* 0x000000100400780c */ /* 0x000fe20003f44270 */
[----:B------:R-:W-:Y:S01]  /*2be0*/  IMAD R62, R99, R96, RZ ;  /* 0x00000060633e7224 */ /* 0x000fe200078e02ff */
[----:B------:R-:W-:Y:S01]  /*2bf0*/  BSSY B1, `(.L_x_48) ;  /* 0x0000021000017945 */ /* 0x000fe20003800000 */
[----:B------:R-:W-:Y:S02]  /*2c00*/  FMUL R60, R60, R89 ;  /* 0x000000593c3c7220 */ /* 0x000fe40000400000 */
[----:B------:R-:W-:Y:S02]  /*2c10*/  IMAD R95, R113, R97, R62 ;  /* 0x00000061715f7224 */ /* 0x000fe400078e023e */
[----:B------:R-:W-:Y:S01]  /*2c20*/  FFMA R60, R63, R88, R60 ;  /* 0x000000583f3c7223 */ /* 0x000fe2000000003c */
[----:B------:R-:W-:-:S04]  /*2c30*/  IMAD.WIDE.U32 R62, R113, R96, R8 ;  /* 0x00000060713e7225 */ /* 0x000fc800078e0008 */
[----:B------:R-:W-:Y:S01]  /*2c40*/  F2FP.BF16.F32.PACK_AB R60, RZ, R60 ;  /* 0x0000003cff3c723e */ /* 0x000fe200000010ff */
[----:B------:R-:W-:-:S03]  /*2c50*/  IMAD.IADD R63, R95, 0x1, R63 ;  /* 0x000000015f3f7824 */ /* 0x000fc600078e023f */
[----:B------:R-:W-:Y:S01]  /*2c60*/  PRMT R99, R60, 0x7610, R99 ;  /* 0x000076103c637816 */ /* 0x000fe20000000063 */
[----:B------:R-:W-:-:S04]  /*2c70*/  IMAD.WIDE.U32 R60, R113, R96, R92 ;  /* 0x00000060713c7225 */ /* 0x000fc800078e005c */
[----:B------:R1:W-:Y:S01]  /*2c80*/  @P0 STG.E.U16 desc[UR36][R58.64+0x12], R99 ;  /* 0x000012633a000986 */ /* 0x0003e2000c101524 */
[----:B------:R-:W-:Y:S02]  /*2c90*/  IMAD.IADD R61, R61, 0x1, R95 ;  /* 0x000000013d3d7824 */ /* 0x000fe400078e025f */
[----:B------:R-:W-:-:S04]  /*2ca0*/  IMAD.WIDE.U32 R96, R113, R96, R100 ;  /* 0x0000006071607225 */ /* 0x000fc800078e0064 */
[----:B------:R-:W-:Y:S02]  /*2cb0*/  IMAD.IADD R97, R95, 0x1, R97 ;  /* 0x000000015f617824 */ /* 0x000fe400078e0261 */
[----:B-1----:R-:W-:Y:S01]  /*2cc0*/  IMAD.WIDE.U32 R98, R23, R20, R62 ;  /* 0x0000001417627225 */ /* 0x002fe200078e003e */
[----:B------:R-:W-:-:S04]  /*2cd0*/  LEA R62, P0, R60, R12, 0x1 ;  /* 0x0000000c3c3e7211 */ /* 0x000fc800078008ff */
[----:B------:R-:W-:Y:S01]  /*2ce0*/  LEA.HI.X R63, R60, R13, R61, 0x1, P0 ;  /* 0x0000000d3c3f7211 */ /* 0x000fe200000f0c3d */
[----:B------:R-:W-:Y:S01]  /*2cf0*/  IMAD.IADD R61, R111, 0x1, R99 ;  /* 0x000000016f3d7824 */ /* 0x000fe200078e0263 */
[----:B------:R-:W-:-:S04]  /*2d00*/  LEA R60, P0, R98, R12, 0x1 ;  /* 0x0000000c623c7211 */ /* 0x000fc800078008ff */
[----:B------:R-:W-:Y:S02]  /*2d10*/  LEA.HI.X R61, R98, R13, R61, 0x1, P0 ;  /* 0x0000000d623d7211 */ /* 0x000fe400000f0c3d */
[----:B------:R-:W-:-:S05]  /*2d20*/  IADD3 R94, P0, R94, R96, RZ ;  /* 0x000000605e5e7210 */ /* 0x000fca0007f1e0ff */
[----:B------:R-:W-:Y:S01]  /*2d30*/  IMAD.X R95, R97, 0x1, R93, P0 ;  /* 0x00000001615f7824 */ /* 0x000fe200000e065d */
[----:B------:R-:W-:-:S05]  /*2d40*/  IADD3 R92, P0, R8, R96, RZ ;  /* 0x00000060085c7210 */ /* 0x000fca0007f1e0ff */
[----:B------:R-:W-:Y:S01]  /*2d50*/  IMAD.X R93, R9, 0x1, R97, P0 ;  /* 0x00000001095d7824 */ /* 0x000fe200000e0661 */
[----:B------:R-:W-:Y:S01]  /*2d60*/  LEA R8, P0, R94, R12, 0x1 ;  /* 0x0000000c5e087211 */ /* 0x000fe200078008ff */
[----:B------:R-:W-:-:S03]  /*2d70*/  IMAD.WIDE.U32 R92, R23, R20, R92 ;  /* 0x00000014175c7225 */ /* 0x000fc600078e005c */
[----:B------:R-:W-:Y:S01]  /*2d80*/  LEA.HI.X R9, R94, R13, R95, 0x1, P0 ;  /* 0x0000000d5e097211 */ /* 0x000fe200000f0c5f */
[----:B------:R-:W-:Y:S01]  /*2d90*/  IMAD.IADD R20, R111, 0x1, R93 ;  /* 0x000000016f147824 */ /* 0x000fe200078e025d */
[----:B------:R-:W-:-:S04]  /*2da0*/  LEA R12, P0, R92, R12, 0x1 ;  /* 0x0000000c5c0c7211 */ /* 0x000fc800078008ff */
[----:B------:R-:W-:Y:S02]  /*2db0*/  LEA.HI.X R13, R92, R13, R20, 0x1, P0 ;  /* 0x0000000d5c0d7211 */ /* 0x000fe400000f0c14 */
[----:B------:R-:W-:Y:S02]  /*2dc0*/  ISETP.GT.AND P0, PT, R3, RZ, P2 ;  /* 0x000000ff0300720c */ /* 0x000fe40001704270 */
[----:B------:R-:W-:-:S11]  /*2dd0*/  P2R R92, PR, RZ, 0x4 ;  /* 0x00000004ff5c7803 */ /* 0x000fd60000000000 */
[----:B------:R-:W-:Y:S05]  /*2de0*/  @!P0 BRA `(.L_x_49) ;  /* 0x0000000000048947 */ /* 0x000fea0003800000 */
[----:B------:R1:W5:Y:S02]  /*2df0*/  LDG.E.LTC128B.U16 R106, desc[UR36][R6.64+0x20] ;  /* 0x00002024066a7981 */ /* 0x000364000c1e1520 */
.L_x_49:
[----:B------:R-:W-:Y:S05]  /*2e00*/  BSYNC B1 ;  /* 0x0000000000017941 */ /* 0x000fea0003800000 */
.L_x_48:
[----:B-----5:R-:W-:Y:S01]  /*2e10*/  IMAD.U32 R20, R106, 0x10000, RZ ;  /* 0x000100006a147824 */ /* 0x020fe200078e00ff */
        /* <DEDUP_REMOVED lines=10> */
.L_x_51:
[----:B------:R-:W-:Y:S05]  /*2ec0*/  BSYNC B1 ;  /* 0x0000000000017941 */ /* 0x000fea0003800000 */
.L_x_50:
[----:B-----5:R-:W-:Y:S01]  /*2ed0*/  IMAD.U32 R20, R106, 0x10000, RZ ;  /* 0x000100006a147824 */ /* 0x020fe200078e00ff */
[----:B------:R-:W-:Y:S03]  /*2ee0*/  BSSY B1, `(.L_x_52) ;  /* 0x0000008000017945 */ /* 0x000fe60003800000 */
[----:B------:R-:W-:-:S04]  /*2ef0*/  FMUL R20, R20, R89 ;  /* 0x0000005914147220 */ /* 0x000fc80000400000 */
[----:B------:R-:W-:-:S05]  /*2f00*/  FFMA R20, R65, R88, R20 ;  /* 0x0000005841147223 */ /* 0x000fca0000000014 */
[----:B------:R-:W-:-:S05]  /*2f10*/  F2FP.BF16.F32.PACK_AB R20, RZ, R20 ;  /* 0x00000014ff14723e */ /* 0x000fca00000010ff */
[----:B------:R0:W-:Y:S01]  /*2f20*/  @P0 STG.E.U16 desc[UR36][R14.64+0x22], R20 ;  /* 0x000022140e000986 */ /* 0x0001e2000c101524 */
[----:B------:R-:W-:-:S13]  /*2f30*/  ISETP.GT.AND P0, PT, R3, 0x8, P2 ;  /* 0x000000080300780c */ /* 0x000fda0001704270 */
[----:B0-----:R-:W-:Y:S05]  /*2f40*/  @!P0 BRA `(.L_x_53) ;  /* 0x0000000000048947 */ /* 0x001fea0003800000 */
[----:B------:R0:W5:Y:S02]  /*2f50*/  LDG.E.LTC128B.U16 R106, desc[UR36][R56.64+0x20] ;  /* 0x00002024386a7981 */ /* 0x000164000c1e1520 */
.L_x_53:
[----:B------:R-:W-:Y:S05]  /*2f60*/  BSYNC B1 ;  /* 0x0000000000017941 */ /* 0x000fea0003800000 */
.L_x_52:
        /* <DEDUP_REMOVED lines=9> */
.L_x_55:
[----:B------:R-:W-:Y:S05]  /*3000*/  BSYNC B1 ;  /* 0x0000000000017941 */ /* 0x000fea0003800000 */
.L_x_54:
        /* <DEDUP_REMOVED lines=11> */
.L_x_57:
[----:B------:R-:W-:Y:S05]  /*30c0*/  BSYNC B1 ;  /* 0x0000000000017941 */ /* 0x000fea0003800000 */
.L_x_56:
[----:B-----5:R-:W-:Y:S01]  /*30d0*/  IMAD.U32 R20, R106, 0x10000, RZ ;  /* 0x000100006a147824 */ /* 0x020fe200078e00ff */
[----:B------:R-:W-:Y:S01]  /*30e0*/  ISETP.GT.AND P1, PT, R4, 0x19, PT ;  /* 0x000000190400780c */ /* 0x000fe20003f24270 */
[----:B------:R-:W-:Y:S02]  /*30f0*/  BSSY B1, `(.L_x_58) ;  /* 0x0000009000017945 */ /* 0x000fe40003800000 */
[----:B------:R-:W-:-:S04]  /*3100*/  FMUL R23, R20, R89 ;  /* 0x0000005914177220 */ /* 0x000fc80000400000 */
[----:B------:R-:W-:Y:S01]  /*3110*/  FFMA R23, R68, R88, R23 ;  /* 0x0000005844177223 */ /* 0x000fe20000000017 */
[----:B------:R-:W-:-:S04]  /*3120*/  P2R R68, PR, RZ, 0x2 ;  /* 0x00000002ff447803 */ /* 0x000fc80000000000 */
[----:B------:R-:W-:-:S05]  /*3130*/  F2FP.BF16.F32.PACK_AB R23, RZ, R23 ;  /* 0x00000017ff17723e */ /* 0x000fca00000010ff */
[----:B------:R0:W-:Y:S01]  /*3140*/  @P0 STG.E.U16 desc[UR36][R14.64+0x30], R23 ;  /* 0x000030170e000986 */ /* 0x0001e2000c101524 */
[----:B------:R-:W-:-:S13]  /*3150*/  ISETP.GT.AND P0, PT, R3, RZ, P1 ;  /* 0x000000ff0300720c */ /* 0x000fda0000f04270 */
[----:B0-----:R-:W-:Y:S05]  /*3160*/  @!P0 BRA `(.L_x_59) ;  /* 0x0000000000048947 */ /* 0x001fea0003800000 */
[----:B------:R0:W5:Y:S02]  /*3170*/  LDG.E.LTC128B.U16 R106, desc[UR36][R6.64+0x32] ;  /* 0x00003224066a7981 */ /* 0x000164000c1e1520 */
.L_x_59:
[----:B------:R-:W-:Y:S05]  /*3180*/  BSYNC B1 ;  /* 0x0000000000017941 */ /* 0x000fea0003800000 */
.L_x_58:
        /* <DEDUP_REMOVED lines=9> */
.L_x_61:
[----:B------:R-:W-:Y:S05]  /*3220*/  BSYNC B1 ;  /* 0x0000000000017941 */ /* 0x000fea0003800000 */
.L_x_60:
        /* <DEDUP_REMOVED lines=9> */
.L_x_63:
[----:B------:R-:W-:Y:S05]  /*32c0*/  BSYNC B1 ;  /* 0x0000000000017941 */ /* 0x000fea0003800000 */
.L_x_62:
        /* <DEDUP_REMOVED lines=11> */
.L_x_65:
[----:B------:R-:W-:Y:S05]  /*3380*/  BSYNC B1 ;  /* 0x0000000000017941 */ /* 0x000fea0003800000 */
.L_x_64:
        /* <DEDUP_REMOVED lines=11> */
.L_x_67:
[----:B------:R-:W-:Y:S05]  /*3440*/  BSYNC B1 ;  /* 0x0000000000017941 */ /* 0x000fea0003800000 */
.L_x_66:
        /* <DEDUP_REMOVED lines=9> */
.L_x_69:
[----:B------:R-:W-:Y:S05]  /*34e0*/  BSYNC B1 ;  /* 0x0000000000017941 */ /* 0x000fea0003800000 */
.L_x_68:
        /* <DEDUP_REMOVED lines=9> */
.L_x_71:
[----:B------:R-:W-:Y:S05]  /*3580*/  BSYNC B1 ;  /* 0x0000000000017941 */ /* 0x000fea0003800000 */
.L_x_70:
        /* <DEDUP_REMOVED lines=11> */
.L_x_73:
[----:B------:R-:W-:Y:S05]  /*3640*/  BSYNC B1 ;  /* 0x0000000000017941 */ /* 0x000fea0003800000 */
.L_x_72:
        /* <DEDUP_REMOVED lines=11> */
.L_x_75:
[----:B------:R-:W-:Y:S05]  /*3700*/  BSYNC B1 ;  /* 0x0000000000017941 */ /* 0x000fea0003800000 */
.L_x_74:
        /* <DEDUP_REMOVED lines=9> */
.L_x_77:
[----:B------:R-:W-:Y:S05]  /*37a0*/  BSYNC B1 ;  /* 0x0000000000017941 */ /* 0x000fea0003800000 */
.L_x_76:
        /* <DEDUP_REMOVED lines=9> */
.L_x_79:
[----:B------:R-:W-:Y:S05]  /*3840*/  BSYNC B1 ;  /* 0x0000000000017941 */ /* 0x000fea0003800000 */
.L_x_78:
[----:B-----5:R-:W-:Y:S01]  /*3850*/  IMAD.U32 R20, R106, 0x10000, RZ ;  /* 0x000100006a147824 */ /* 0x020fe200078e00ff */
[----:B------:R-:W-:Y:S01]  /*3860*/  ISETP.GT.AND P6, PT, R4, 0x30, PT ;  /* 0x000000300400780c */ /* 0x000fe20003fc4270 */
[----:B------:R-:W-:Y:S02]  /*3870*/  BSSY B1, `(.L_x_80) ;  /* 0x0000008000017945 */ /* 0x000fe40003800000 */
[----:B------:R-:W-:-:S04]  /*3880*/  FMUL R20, R20, R89 ;  /* 0x0000005914147220 */ /* 0x000fc80000400000 */
[----:B------:R-:W-:-:S05]  /*3890*/  FFMA R20, R79, R88, R20 ;  /* 0x000000584f147223 */ /* 0x000fca0000000014 */
[----:B------:R-:W-:-:S05]  /*38a0*/  F2FP.BF16.F32.PACK_AB R20, RZ, R20 ;  /* 0x00000014ff14723e */ /* 0x000fca00000010ff */
[----:B------:R0:W-:Y:S01]  /*38b0*/  @P0 STG.E.U16 desc[UR36][R58.64+0x52], R20 ;  /* 0x000052143a000986 */ /* 0x0001e2000c101524 */
[----:B------:R-:W-:-:S13]  /*38c0*/  ISETP.GT.AND P0, PT, R3, RZ, P6 ;  /* 0x000000ff0300720c */ /* 0x000fda0003704270 */
[----:B0-----:R-:W-:Y:S05]  /*38d0*/  @!P0 BRA `(.L_x_81) ;  /* 0x0000000000048947 */ /* 0x001fea0003800000 */
[----:B------:R0:W5:Y:S02]  /*38e0*/  LDG.E.LTC128B.U16 R106, desc[UR36][R6.64+0x60] ;  /* 0x00006024066a7981 */ /* 0x000164000c1e1520 */
.L_x_81:
[----:B------:R-:W-:Y:S05]  /*38f0*/  BSYNC B1 ;  /* 0x0000000000017941 */ /* 0x000fea0003800000 */
.L_x_80:
        /* <DEDUP_REMOVED lines=10> */
.L_x_83:
[----:B------:R-:W-:Y:S05]  /*39a0*/  BSYNC B1 ;  /* 0x0000000000017941 */ /* 0x000fea0003800000 */
.L_x_82:
        /* <DEDUP_REMOVED lines=9> */
.L_x_85:
[----:B------:R-:W-:Y:S05]  /*3a40*/  BSYNC B1 ;  /* 0x0000000000017941 */ /* 0x000fea0003800000 */
.L_x_84:
        /* <DEDUP_REMOVED lines=9> */
.L_x_87:
[----:B------:R-:W-:Y:S05]  /*3ae0*/  BSYNC B1 ;  /* 0x0000000000017941 */ /* 0x000fea0003800000 */
.L_x_86:
        /* <DEDUP_REMOVED lines=10> */
.L_x_89:
[----:B------:R-:W-:Y:S05]  /*3b90*/  BSYNC B1 ;  /* 0x0000000000017941 */ /* 0x000fea0003800000 */
.L_x_88:
[----:B-----5:R-:W-:Y:S01]  /*3ba0*/  IMAD.U32 R20, R106, 0x10000, RZ ;  /* 0x000100006a147824 */ /* 0x020fe200078e00ff */
[----:B------:R-:W-:Y:S03]  /*3bb0*/  BSSY B1, `(.L_x_90) ;  /* 0x000000f000017945 */ /* 0x000fe60003800000 */
[----:B------:R-:W-:-:S04]  /*3bc0*/  FMUL R23, R20, R89 ;  /* 0x0000005914177220 */ /* 0x000fc80000400000 */
[----:B------:R-:W-:-:S05]  /*3bd0*/  FFMA R23, R84, R88, R23 ;  /* 0x0000005854177223 */ /* 0x000fca0000000017 */
[----:B------:R-:W-:-:S05]  /*3be0*/  F2FP.BF16.F32.PACK_AB R23, RZ, R23 ;  /* 0x00000017ff17723e */ /* 0x000fca00000010ff */
[----:B------:R0:W-:Y:S01]  /*3bf0*/  @P0 STG.E.U16 desc[UR36][R14.64+0x70], R23 ;  /* 0x000070170e000986 */ /* 0x0001e2000c101524 */
[----:B------:R-:W-:-:S05]  /*3c00*/  IADD3 R64, P0, R5, R90, RZ ;  /* 0x0000005a05407210 */ /* 0x000fca0007f1e0ff */
[----:B------:R-:W-:Y:S01]  /*3c10*/  IMAD.X R65, R21, 0x1, R91, P0 ;  /* 0x0000000115417824 */ /* 0x000fe200000e065b */
[----:B------:R-:W-:-:S05]  /*3c20*/  IADD3 R66, P0, R5, R90, RZ ;  /* 0x0000005a05427210 */ /* 0x000fca0007f1e0ff */
[----:B------:R-:W-:Y:S01]  /*3c30*/  IMAD.X R67, R21, 0x1, R91, P0 ;  /* 0x0000000115437824 */ /* 0x000fe200000e065b */
[----:B------:R-:W-:-:S05]  /*3c40*/  IADD3 R20, P0, R5, R14, RZ ;  /* 0x0000000e05147210 */ /* 0x000fca0007f1e0ff */
[----:B------:R-:W-:Y:S01]  /*3c50*/  IMAD.X R21, R21, 0x1, R15, P0 ;  /* 0x0000000115157824 */ /* 0x000fe200000e060f */
[----:B------:R-:W-:-:S04]  /*3c60*/  ISETP.GT.AND P0, PT, R4, 0x39, PT ;  /* 0x000000390400780c */ /* 0x000fc80003f04270 */
[----:B------:R-:W-:-:S13]  /*3c70*/  ISETP.GT.AND P3, PT, R3, RZ, P0 ;  /* 0x000000ff0300720c */ /* 0x000fda0000764270 */
[----:B0-----:R-:W-:Y:S05]  /*3c80*/  @!P3 BRA `(.L_x_91) ;  /* 0x000000000004b947 */ /* 0x001fea0003800000 */
[----:B------:R0:W5:Y:S02]  /*3c90*/  LDG.E.LTC128B.U16 R106, desc[UR36][R6.64+0x72] ;  /* 0x00007224066a7981 */ /* 0x000164000c1e1520 */
.L_x_91:
[----:B------:R-:W-:Y:S05]  /*3ca0*/  BSYNC B1 ;  /* 0x0000000000017941 */ /* 0x000fea0003800000 */
.L_x_90:
        /* <DEDUP_REMOVED lines=9> */
.L_x_93:
[----:B------:R-:W-:Y:S05]  /*3d40*/  BSYNC B1 ;  /* 0x0000000000017941 */ /* 0x000fea0003800000 */
.L_x_92:
        /* <DEDUP_REMOVED lines=9> */
.L_x_95:
[----:B------:R-:W-:Y:S05]  /*3de0*/  BSYNC B1 ;  /* 0x0000000000017941 */ /* 0x000fea0003800000 */
.L_x_94:
[----:B-----5:R-:W-:-:S04]  /*3df0*/  IMAD.U32 R4, R106, 0x10000, RZ ;  /* 0x000100006a047824 */ /* 0x020fc800078e00ff */
[----:B------:R-:W-:-:S04]  /*3e00*/  FMUL R4, R4, R89 ;  /* 0x0000005904047220 */ /* 0x000fc80000400000 */
[----:B------:R-:W-:-:S05]  /*3e10*/  FFMA R4, R87, R88, R4 ;  /* 0x0000005857047223 */ /* 0x000fca0000000004 */
[----:B------:R-:W-:-:S04]  /*3e20*/  F2FP.BF16.F32.PACK_AB R4, RZ, R4 ;  /* 0x00000004ff04723e */ /* 0x000fc800000010ff */
[----:B-1-3--:R-:W-:-:S05]  /*3e30*/  PRMT R6, R4, 0x7610, R6 ;  /* 0x0000761004067816 */ /* 0x00afca0000000006 */
[----:B------:R1:W-:Y:S01]  /*3e40*/  @P3 STG.E.U16 desc[UR36][R58.64+0x72], R6 ;  /* 0x000072063a003986 */ /* 0x0003e2000c101524 */
[----:B------:R-:W-:-:S13]  /*3e50*/  ISETP.GT.AND P3, PT, R3, 0x80, P5 ;  /* 0x000000800300780c */ /* 0x000fda0002f64270 */
[----:B------:R-:W3:Y:S01]  /*3e60*/  @P3 LDG.E.LTC128B.U16 R106, desc[UR36][R62.64] ;  /* 0x000000243e6a3981 */ /* 0x000ee2000c1e1520 */
[----:B------:R-:W-:Y:S01]  /*3e70*/  BSSY B1, `(.L_x_96) ;  /* 0x000000a000017945 */ /* 0x000fe20003800000 */
[----:B---3--:R-:W-:-:S04]  /*3e80*/  IMAD.U32 R4, R106, 0x10000, RZ ;  /* 0x000100006a047824 */ /* 0x008fc800078e00ff */
[----:B------:R-:W-:-:S04]  /*3e90*/  FMUL R5, R4, R89 ;  /* 0x0000005904057220 */ /* 0x000fc80000400000 */
[----:B------:R-:W-:-:S05]  /*3ea0*/  FFMA R5, R24, R88, R5 ;  /* 0x0000005818057223 */ /* 0x000fca0000000005 */
[----:B------:R-:W-:-:S05]  /*3eb0*/  F2FP.BF16.F32.PACK_AB R5, RZ, R5 ;  /* 0x00000005ff05723e */ /* 0x000fca00000010ff */
[----:B------:R1:W-:Y:S01]  /*3ec0*/  @P3 STG.E.U16 desc[UR36][R20.64], R5 ;  /* 0x0000000514003986 */ /* 0x0003e2000c101524 */
[----:B------:R-:W-:-:S04]  /*3ed0*/  ISETP.NE.AND P3, PT, R107, RZ, PT ;  /* 0x000000ff6b00720c */ /* 0x000fc80003f65270 */
[----:B------:R-:W-:-:S13]  /*3ee0*/  ISETP.GT.AND P3, PT, R3, 0x80, P3 ;  /* 0x000000800300780c */ /* 0x000fda0001f64270 */
[----:B-1----:R-:W-:Y:S05]  /*3ef0*/  @!P3 BRA `(.L_x_97) ;  /* 0x000000000004b947 */ /* 0x002fea0003800000 */
[----:B------:R1:W5:Y:S02]  /*3f00*/  LDG.E.LTC128B.U16 R106, desc[UR36][R60.64+0x2] ;  /* 0x000002243c6a7981 */ /* 0x000364000c1e1520 */
.L_x_97:
[----:B------:R-:W-:Y:S05]  /*3f10*/  BSYNC B1 ;  /* 0x0000000000017941 */ /* 0x000fea0003800000 */
.L_x_96:
[----:B-----5:R-:W-:Y:S01]  /*3f20*/  IMAD.U32 R4, R106, 0x10000, RZ ;  /* 0x000100006a047824 */ /* 0x020fe200078e00ff */
[----:B------:R-:W-:Y:S01]  /*3f30*/  ISETP.GT.AND P5, PT, R3, 0x88, P5 ;  /* 0x000000880300780c */ /* 0x000fe20002fa4270 */
[----:B------:R-:W-:Y:S01]  /*3f40*/  @P3 IMAD.MOV.U32 R5, RZ, RZ, R21 ;  /* 0x000000ffff053224 */ /* 0x000fe200078e0015 */
[----:B------:R-:W-:Y:S01]  /*3f50*/  BSSY B1, `(.L_x_98) ;  /* 0x0000009000017945 */ /* 0x000fe20003800000 */
[----:B------:R-:W-:-:S04]  /*3f60*/  FMUL R4, R4, R89 ;  /* 0x0000005904047220 */ /* 0x000fc80000400000 */
[----:B------:R-:W-:-:S05]  /*3f70*/  FFMA R4, R25, R88, R4 ;  /* 0x0000005819047223 */ /* 0x000fca0000000004 */
[----:B------:R-:W-:-:S04]  /*3f80*/  F2FP.BF16.F32.PACK_AB R4, RZ, R4 ;  /* 0x00000004ff04723e */ /* 0x000fc800000010ff */
[----:B------:R-:W-:Y:S01]  /*3f90*/  PRMT R6, R4, 0x7610, R6 ;  /* 0x0000761004067816 */ /* 0x000fe20000000006 */
[----:B------:R-:W-:-:S05]  /*3fa0*/  @P3 IMAD.MOV.U32 R4, RZ, RZ, R20 ;  /* 0x000000ffff043224 */ /* 0x000fca00078e0014 */
[----:B------:R3:W-:Y:S01]  /*3fb0*/  @P3 STG.E.U16 desc[UR36][R4.64+0x2], R6 ;  /* 0x0000020604003986 */ /* 0x0007e2000c101524 */
[----:B------:R-:W-:Y:S05]  /*3fc0*/  @!P5 BRA `(.L_x_99) ;  /* 0x000000000004d947 */ /* 0x000fea0003800000 */
[----:B------:R0:W5:Y:S02]  /*3fd0*/  LDG.E.LTC128B.U16 R106, desc[UR36][R8.64] ;  /* 0x00000024086a7981 */ /* 0x000164000c1e1520 */
.L_x_99:
[----:B------:R-:W-:Y:S05]  /*3fe0*/  BSYNC B1 ;  /* 0x0000000000017941 */ /* 0x000fea0003800000 */
.L_x_98:
[----:B---3-5:R-:W-:Y:S01]  /*3ff0*/  IMAD.U32 R4, R106, 0x10000, RZ ;  /* 0x000100006a047824 */ /* 0x028fe200078e00ff */
[----:B------:R-:W-:Y:S01]  /*4000*/  ISETP.NE.AND P3, PT, R107, RZ, PT ;  /* 0x000000ff6b00720c */ /* 0x000fe20003f65270 */
[----:B------:R-:W-:Y:S02]  /*4010*/  BSSY B1, `(.L_x_100) ;  /* 0x0000008000017945 */ /* 0x000fe40003800000 */
[----:B------:R-:W-:Y:S01]  /*4020*/  FMUL R5, R4, R89 ;  /* 0x0000005904057220 */ /* 0x000fe20000400000 */
[----:B------:R-:W-:-:S03]  /*4030*/  ISETP.GT.AND P3, PT, R3, 0x88, P3 ;  /* 0x000000880300780c */ /* 0x000fc60001f64270 */
[----:B------:R-:W-:-:S05]  /*4040*/  FFMA R5, R26, R88, R5 ;  /* 0x000000581a057223 */ /* 0x000fca0000000005 */
[----:B------:R-:W-:-:S05]  /*4050*/  F2FP.BF16.F32.PACK_AB R5, RZ, R5 ;  /* 0x00000005ff05723e */ /* 0x000fca00000010ff */
[----:B------:R3:W-:Y:S01]  /*4060*/  @P5 STG.E.U16 desc[UR36][R64.64], R5 ;  /* 0x0000000540005986 */ /* 0x0007e2000c101524 */
[----:B------:R-:W-:Y:S05]  /*4070*/  @!P3 BRA `(.L_x_101) ;  /* 0x000000000004b947 */ /* 0x000fea0003800000 */
[----:B------:R0:W5:Y:S02]  /*4080*/  LDG.E.LTC128B.U16 R106, desc[UR36][R12.64+0x2] ;  /* 0x000002240c6a7981 */ /* 0x000164000c1e1520 */
.L_x_101:
[----:B------:R-:W-:Y:S05]  /*4090*/  BSYNC B1 ;  /* 0x0000000000017941 */ /* 0x000fea0003800000 */
.L_x_100:
[----:B-----5:R-:W-:Y:S01]  /*40a0*/  IMAD.U32 R4, R106, 0x10000, RZ ;  /* 0x000100006a047824 */ /* 0x020fe200078e00ff */
[----:B------:R-:W-:Y:S01]  /*40b0*/  ISETP.NE.AND P5, PT, R108, RZ, PT ;  /* 0x000000ff6c00720c */ /* 0x000fe20003fa5270 */
[----:B------:R-:W-:Y:S02]  /*40c0*/  BSSY B1, `(.L_x_102) ;  /* 0x0000008000017945 */ /* 0x000fe40003800000 */
[----:B------:R-:W-:-:S04]  /*40d0*/  FMUL R4, R4, R89 ;  /* 0x0000005904047220 */ /* 0x000fc80000400000 */
[----:B------:R-:W-:-:S05]  /*40e0*/  FFMA R4, R27, R88, R4 ;  /* 0x000000581b047223 */ /* 0x000fca0000000004 */
[----:B------:R-:W-:-:S05]  /*40f0*/  F2FP.BF16.F32.PACK_AB R4, RZ, R4 ;  /* 0x00000004ff04723e */ /* 0x000fca00000010ff */
[----:B------:R0:W-:Y:S01]  /*4100*/  @P3 STG.E.U16 desc[UR36][R66.64+0x2], R4 ;  /* 0x0000020442003986 */ /* 0x0001e2000c101524 */
[----:B------:R-:W-:-:S13]  /*4110*/  ISETP.GT.AND P3, PT, R3, 0x80, P5 ;  /* 0x000000800300780c */ /* 0x000fda0002f64270 */
[----:B0-----:R-:W-:Y:S05]  /*4120*/  @!P3 BRA `(.L_x_103) ;  /* 0x000000000004b947 */ /* 0x001fea0003800000 */
[----:B------:R0:W5:Y:S02]  /*4130*/  LDG.E.LTC128B.U16 R106, desc[UR36][R60.64+0x10] ;  /* 0x000010243c6a7981 */ /* 0x000164000c1e1520 */
.L_x_103:
[----:B------:R-:W-:Y:S05]  /*4140*/  BSYNC B1 ;  /* 0x0000000000017941 */ /* 0x000fea0003800000 */
.L_x_102:
[----:B-----5:R-:W-:Y:S01]  /*4150*/  IMAD.U32 R4, R106, 0x10000, RZ ;  /* 0x000100006a047824 */ /* 0x020fe200078e00ff */
[----:B------:R-:W-:Y:S01]  /*4160*/  ISETP.NE.AND P5, PT, R104, RZ, PT ;  /* 0x000000ff6800720c */ /* 0x000fe20003fa5270 */
[----:B------:R-:W-:Y:S02]  /*4170*/  BSSY B1, `(.L_x_104) ;  /* 0x000000b000017945 */ /* 0x000fe40003800000 */
[----:B---3--:R-:W-:Y:S01]  /*4180*/  FMUL R5, R4, R89 ;  /* 0x0000005904057220 */ /* 0x008fe20000400000 */
[----:B------:R-:W-:-:S03]  /*4190*/  @P3 IMAD.MOV.U32 R4, RZ, RZ, R20 ;  /* 0x000000ffff043224 */ /* 0x000fc600078e0014 */
[----:B------:R-:W-:-:S05]  /*41a0*/  FFMA R5, R28, R88, R5 ;  /* 0x000000581c057223 */ /* 0x000fca0000000005 */
[----:B------:R-:W-:-:S04]  /*41b0*/  F2FP.BF16.F32.PACK_AB R5, RZ, R5 ;  /* 0x00000005ff05723e */ /* 0x000fc800000010ff */
[----:B------:R-:W-:Y:S01]  /*41c0*/  PRMT R6, R5, 0x7610, R6 ;  /* 0x0000761005067816 */ /* 0x000fe20000000006 */
[----:B------:R-:W-:-:S05]  /*41d0*/  @P3 IMAD.MOV.U32 R5, RZ, RZ, R21 ;  /* 0x000000ffff053224 */ /* 0x000fca00078e0015 */
[----:B------:R3:W-:Y:S01]  /*41e0*/  @P3 STG.E.U16 desc[UR36][R4.64+0x10], R6 ;  /* 0x0000100604003986 */ /* 0x0007e2000c101524 */
[----:B------:R-:W-:-:S13]  /*41f0*/  ISETP.GT.AND P3, PT, R3, 0x80, P5 ;  /* 0x000000800300780c */ /* 0x000fda0002f64270 */
[----:B---3--:R-:W-:Y:S05]  /*4200*/  @!P3 BRA `(.L_x_105) ;  /* 0x000000000004b947 */ /* 0x008fea0003800000 */
[----:B------:R3:W5:Y:S02]  /*4210*/  LDG.E.LTC128B.U16 R106, desc[UR36][R60.64+0x12] ;  /* 0x000012243c6a7981 */ /* 0x000764000c1e1520 */
.L_x_105:
[----:B------:R-:W-:Y:S05]  /*4220*/  BSYNC B1 ;  /* 0x0000000000017941 */ /* 0x000fea0003800000 */
.L_x_104:
[----:B-----5:R-:W-:Y:S01]  /*4230*/  IMAD.U32 R4, R106, 0x10000, RZ ;  /* 0x000100006a047824 */ /* 0x020fe200078e00ff */
[----:B------:R-:W-:Y:S01]  /*4240*/  BSSY B1, `(.L_x_106) ;  /* 0x000000c000017945 */ /* 0x000fe20003800000 */
[----:B------:R-:W-:Y:S02]  /*4250*/  @P3 IMAD.MOV.U32 R5, RZ, RZ, R21 ;  /* 0x000000ffff053224 */ /* 0x000fe400078e0015 */
[----:B------:R-:W-:-:S04]  /*4260*/  FMUL R4, R4, R89 ;  /* 0x0000005904047220 */ /* 0x000fc80000400000 */
[----:B------:R-:W-:-:S05]  /*4270*/  FFMA R4, R29, R88, R4 ;  /* 0x000000581d047223 */ /* 0x000fca0000000004 */
[----:B------:R-:W-:-:S04]  /*4280*/  F2FP.BF16.F32.PACK_AB R4, RZ, R4 ;  /* 0x00000004ff04723e */ /* 0x000fc800000010ff */
[----:B------:R-:W-:Y:S01]  /*4290*/  PRMT R6, R4, 0x7610, R6 ;  /* 0x0000761004067816 */ /* 0x000fe20000000006 */
[----:B------:R-:W-:-:S05]  /*42a0*/  @P3 IMAD.MOV.U32 R4, RZ, RZ, R20 ;  /* 0x000000ffff043224 */ /* 0x000fca00078e0014 */
[----:B------:R0:W-:Y:S01]  /*42b0*/  @P3 STG.E.U16 desc[UR36][R4.64+0x12], R6 ;  /* 0x0000120604003986 */ /* 0x0001e2000c101524 */
[----:B------:R-:W-:-:S04]  /*42c0*/  ISETP.NE.AND P3, PT, R108, RZ, PT ;  /* 0x000000ff6c00720c */ /* 0x000fc80003f65270 */
[----:B------:R-:W-:-:S13]  /*42d0*/  ISETP.GT.AND P3, PT, R3, 0x88, P3 ;  /* 0x000000880300780c */ /* 0x000fda0001f64270 */
[----:B0-----:R-:W-:Y:S05]  /*42e0*/  @!P3 BRA `(.L_x_107) ;  /* 0x000000000004b947 */ /* 0x001fea0003800000 */
[----:B------:R0:W5:Y:S02]  /*42f0*/  LDG.E.LTC128B.U16 R106, desc[UR36][R12.64+0x10] ;  /* 0x000010240c6a7981 */ /* 0x000164000c1e1520 */
.L_x_107:
[----:B------:R-:W-:Y:S05]  /*4300*/  BSYNC B1 ;  /* 0x0000000000017941 */ /* 0x000fea0003800000 */
.L_x_106:
        /* <DEDUP_REMOVED lines=9> */
.L_x_109:
[----:B------:R-:W-:Y:S05]  /*43a0*/  BSYNC B1 ;  /* 0x0000000000017941 */ /* 0x000fea0003800000 */
.L_x_108:
[----:B-----5:R-:W-:Y:S01]  /*43b0*/  IMAD.U32 R4, R106, 0x10000, RZ ;  /* 0x000100006a047824 */ /* 0x020fe200078e00ff */
[----:B------:R-:W-:Y:S01]  /*43c0*/  ISETP.NE.AND P5, PT, R92, RZ, PT ;  /* 0x000000ff5c00720c */ /* 0x000fe20003fa5270 */
        /* <DEDUP_REMOVED lines=8> */
[----:B------:R-:W-:-:S13]  /*4450*/  ISETP.GT.AND P3, PT, R3, 0x80, P5 ;  /* 0x000000800300780c */ /* 0x000fda0002f64270 */
[----:B0-----:R-:W-:Y:S05]  /*4460*/  @!P3 BRA `(.L_x_111) ;  /* 0x000000000004b947 */ /* 0x001fea0003800000 */
[----:B------:R0:W5:Y:S02]  /*4470*/  LDG.E.LTC128B.U16 R106, desc[UR36][R60.64+0x20] ;  /* 0x000020243c6a7981 */ /* 0x000164000c1e1520 */
.L_x_111:
[----:B------:R-:W-:Y:S05]  /*4480*/  BSYNC B1 ;  /* 0x0000000000017941 */ /* 0x000fea0003800000 */
.L_x_110:
[----:B-----5:R-:W-:Y:S01]  /*4490*/  IMAD.U32 R4, R106, 0x10000, RZ ;  /* 0x000100006a047824 */ /* 0x020fe200078e00ff */
[----:B------:R-:W-:Y:S01]  /*44a0*/  ISETP.NE.AND P5, PT, R93, RZ, PT ;  /* 0x000000ff5d00720c */ /* 0x000fe20003fa5270 */
[----:B------:R-:W-:Y:S02]  /*44b0*/  BSSY B1, `(.L_x_112) ;  /* 0x000000b000017945 */ /* 0x000fe40003800000 */
[----:B------:R-:W-:Y:S01]  /*44c0*/  FMUL R5, R4, R89 ;  /* 0x0000005904057220 */ /* 0x000fe20000400000 */
[----:B------:R-:W-:-:S03]  /*44d0*/  @P3 IMAD.MOV.U32 R4, RZ, RZ, R20 ;  /* 0x000000ffff043224 */ /* 0x000fc600078e0014 */
        /* <DEDUP_REMOVED lines=8> */
.L_x_113:
[----:B------:R-:W-:Y:S05]  /*4560*/  BSYNC B1 ;  /* 0x0000000000017941 */ /* 0x000fea0003800000 */
.L_x_112:
        /* <DEDUP_REMOVED lines=13> */
.L_x_115:
[----:B------:R-:W-:Y:S05]  /*4640*/  BSYNC B1 ;  /* 0x0000000000017941 */ /* 0x000fea0003800000 */
.L_x_114:
[----:B-----5:R-:W-:Y:S01]  /*4650*/  IMAD.U32 R4, R106, 0x10000, RZ ;  /* 0x000100006a047824 */ /* 0x020fe200078e00ff */
[----:B------:R-:W-:Y:S03]  /*4660*/  BSSY B1, `(.L_x_116) ;  /* 0x000000b000017945 */ /* 0x000fe60003800000 */
        /* <DEDUP_REMOVED lines=10> */
.L_x_117:
[----:B------:R-:W-:Y:S05]  /*4710*/  BSYNC B1 ;  /* 0x0000000000017941 */ /* 0x000fea0003800000 */
.L_x_116:
        /* <DEDUP_REMOVED lines=13> */
.L_x_119:
[----:B------:R-:W-:Y:S05]  /*47f0*/  BSYNC B1 ;  /* 0x0000000000017941 */ /* 0x000fea0003800000 */
.L_x_118:
        /* <DEDUP_REMOVED lines=13> */
.L_x_121:
[----:B------:R-:W-:Y:S05]  /*48d0*/  BSYNC B1 ;  /* 0x0000000000017941 */ /* 0x000fea0003800000 */
.L_x_120:
        /* <DEDUP_REMOVED lines=13> */
.L_x_123:
[----:B------:R-:W-:Y:S05]  /*49b0*/  BSYNC B1 ;  /* 0x0000000000017941 */ /* 0x000fea0003800000 */
.L_x_122:
        /* <DEDUP_REMOVED lines=12> */
.L_x_125:
[----:B------:R-:W-:Y:S05]  /*4a80*/  BSYNC B1 ;  /* 0x0000000000017941 */ /* 0x000fea0003800000 */
.L_x_124:
        /* <DEDUP_REMOVED lines=13> */
.L_x_127:
[----:B------:R-:W-:Y:S05]  /*4b60*/  BSYNC B1 ;  /* 0x0000000000017941 */ /* 0x000fea0003800000 */
.L_x_126:
        /* <DEDUP_REMOVED lines=13> */
.L_x_129:
[----:B------:R-:W-:Y:S05]  /*4c40*/  BSYNC B1 ;  /* 0x0000000000017941 */ /* 0x000fea0003800000 */
.L_x_128:
        /* <DEDUP_REMOVED lines=13> */
.L_x_131:
[----:B------:R-:W-:Y:S05]  /*4d20*/  BSYNC B1 ;  /* 0x0000000000017941 */ /* 0x000fea0003800000 */
.L_x_130:
        /* <DEDUP_REMOVED lines=12> */
.L_x_133:
[----:B------:R-:W-:Y:S05]  /*4df0*/  BSYNC B1 ;  /* 0x0000000000017941 */ /* 0x000fea0003800000 */
.L_x_132:
        /* <DEDUP_REMOVED lines=13> */
.L_x_135:
[----:B------:R-:W-:Y:S05]  /*4ed0*/  BSYNC B1 ;  /* 0x0000000000017941 */ /* 0x000fea0003800000 */
.L_x_134:
        /* <DEDUP_REMOVED lines=12> */
.L_x_137:
[----:B------:R-:W-:Y:S05]  /*4fa0*/  BSYNC B1 ;  /* 0x0000000000017941 */ /* 0x000fea0003800000 */
.L_x_136:
        /* <DEDUP_REMOVED lines=12> */
.L_x_139:
[----:B------:R-:W-:Y:S05]  /*5070*/  BSYNC B1 ;  /* 0x0000000000017941 */ /* 0x000fea0003800000 */
.L_x_138:
        /* <DEDUP_REMOVED lines=12> */
.L_x_141:
[----:B------:R-:W-:Y:S05]  /*5140*/  BSYNC B1 ;  /* 0x0000000000017941 */ /* 0x000fea0003800000 */
.L_x_140:
        /* <DEDUP_REMOVED lines=12> */
.L_x_143:
[----:B------:R-:W-:Y:S05]  /*5210*/  BSYNC B1 ;  /* 0x0000000000017941 */ /* 0x000fea0003800000 */
.L_x_142:
        /* <DEDUP_REMOVED lines=12> */
.L_x_145:
[----:B------:R-:W-:Y:S05]  /*52e0*/  BSYNC B1 ;  /* 0x0000000000017941 */ /* 0x000fea0003800000 */
.L_x_144:
        /* <DEDUP_REMOVED lines=12> */
.L_x_147:
[----:B------:R-:W-:Y:S05]  /*53b0*/  BSYNC B1 ;  /* 0x0000000000017941 */ /* 0x000fea0003800000 */
.L_x_146:
[----:B0----5:R-:W-:Y:S01]  /*53c0*/  IMAD.U32 R4, R106, 0x10000, RZ ;  /* 0x000100006a047824 */ /* 0x021fe200078e00ff */
[----:B------:R-:W-:Y:S01]  /*53d0*/  ISETP.GT.AND P2, PT, R3, 0x88, P2 ;  /* 0x000000880300780c */ /* 0x000fe20001744270 */
        /* <DEDUP_REMOVED lines=8> */
[----:B------:R-:W-:Y:S05]  /*5460*/  @!P2 BRA `(.L_x_149) ;  /* 0x000000000004a947 */ /* 0x000fea0003800000 */
[----:B------:R0:W5:Y:S02]  /*5470*/  LDG.E.LTC128B.U16 R106, desc[UR36][R12.64+0x62] ;  /* 0x000062240c6a7981 */ /* 0x000164000c1e1520 */
.L_x_149:
[----:B------:R-:W-:Y:S05]  /*5480*/  BSYNC B1 ;  /* 0x0000000000017941 */ /* 0x000fea0003800000 */
.L_x_148:
[----:B0----5:R-:W-:Y:S01]  /*5490*/  IMAD.U32 R4, R106, 0x10000, RZ ;  /* 0x000100006a047824 */ /* 0x021fe200078e00ff */
        /* <DEDUP_REMOVED lines=11> */
.L_x_151:
[----:B------:R-:W-:Y:S05]  /*5550*/  BSYNC B1 ;  /* 0x0000000000017941 */ /* 0x000fea0003800000 */
.L_x_150:
        /* <DEDUP_REMOVED lines=12> */
.L_x_153:
[----:B------:R-:W-:Y:S05]  /*5620*/  BSYNC B1 ;  /* 0x0000000000017941 */ /* 0x000fea0003800000 */
.L_x_152:
[----:B0----5:R-:W-:Y:S01]  /*5630*/  IMAD.U32 R4, R106, 0x10000, RZ ;  /* 0x000100006a047824 */ /* 0x021fe200078e00ff */
[----:B------:R-:W-:Y:S01]  /*5640*/  ISETP.GT.AND P1, PT, R3, 0x88, P1 ;  /* 0x000000880300780c */ /* 0x000fe20000f24270 */
[----:B------:R-:W-:Y:S02]  /*5650*/  BSSY B1, `(.L_x_154) ;  /* 0x0000007000017945 */ /* 0x000fe40003800000 */
[----:B------:R-:W-:-:S04]  /*5660*/  FMUL R4, R4, R89 ;  /* 0x0000005904047220 */ /* 0x000fc80000400000 */
[----:B------:R-:W-:-:S05]  /*5670*/  FFMA R4, R53, R88, R4 ;  /* 0x0000005835047223 */ /* 0x000fca0000000004 */
[----:B------:R-:W-:-:S05]  /*5680*/  F2FP.BF16.F32.PACK_AB R4, RZ, R4 ;  /* 0x00000004ff04723e */ /* 0x000fca00000010ff */
[----:B------:R0:W-:Y:S01]  /*5690*/  @P2 STG.E.U16 desc[UR36][R20.64+0x72], R4 ;  /* 0x0000720414002986 */ /* 0x0001e2000c101524 */
[----:B------:R-:W-:Y:S05]  /*56a0*/  @!P1 BRA `(.L_x_155) ;  /* 0x0000000000049947 */ /* 0x000fea0003800000 */
[----:B------:R0:W5:Y:S02]  /*56b0*/  LDG.E.LTC128B.U16 R106, desc[UR36][R12.64+0x70] ;  /* 0x000070240c6a7981 */ /* 0x000164000c1e1520 */
.L_x_155:
[----:B------:R-:W-:Y:S05]  /*56c0*/  BSYNC B1 ;  /* 0x0000000000017941 */ /* 0x000fea0003800000 */
.L_x_154:
        /* <DEDUP_REMOVED lines=12> */
.L_x_157:
[----:B------:R-:W-:Y:S05]  /*5790*/  BSYNC B1 ;  /* 0x0000000000017941 */ /* 0x000fea0003800000 */
.L_x_156:
[----:B------:R-:W-:Y:S05]  /*57a0*/  @!P0 BRA `(.L_x_158) ;  /* 0x0000001400d48947 */ /* 0x000fea0003800000 */
[----:B-----5:R-:W-:-:S04]  /*57b0*/  IMAD.U32 R106, R106, 0x10000, RZ ;  /* 0x000100006a6a7824 */ /* 0x020fc800078e00ff */
[----:B------:R-:W-:-:S04]  /*57c0*/  FMUL R106, R106, R89 ;  /* 0x000000596a6a7220 */ /* 0x000fc80000400000 */
[----:B------:R-:W-:-:S05]  /*57d0*/  FFMA R106, R55, R88, R106 ;  /* 0x00000058376a7223 */ /* 0x000fca000000006a */
[----:B------:R-:W-:-:S05]  /*57e0*/  F2FP.BF16.F32.PACK_AB R106, RZ, R106 ;  /* 0x0000006aff6a723e */ /* 0x000fca00000010ff */
[----:B------:R0:W-:Y:S01]  /*57f0*/  STG.E.U16 desc[UR36][R10.64+0x72], R106 ;  /* 0x0000726a0a007986 */ /* 0x0001e2000c101524 */
[----:B------:R-:W-:Y:S05]  /*5800*/  BRA `(.L_x_158) ;  /* 0x0000001400bc7947 */ /* 0x000fea0003800000 */
.L_x_35:
[----:B------:R-:W-:Y:S01]  /*5810*/  ULDC.64 UR4, c[0x0][0x5c0] ;  /* 0x0001700000047ab9 */ /* 0x000fe20000000a00 */
[----:B------:R-:W-:Y:S01]  /*5820*/  ISETP.GT.AND P4, PT, R4, 0x1, PT ;  /* 0x000000010400780c */ /* 0x000fe20003f84270 */
[-C--:B------:R-:W-:Y:S01]  /*5830*/  FMUL R56, R56, R88.reuse ;  /* 0x0000005838387220 */ /* 0x080fe20000400000 */
[----:B------:R-:W-:Y:S01]  /*5840*/  LEA R12, P1, R104, UR4, 0x1 ;  /* 0x00000004680c7c11 */ /* 0x000fe2000f8208ff */
[-C--:B------:R-:W-:Y:S01]  /*5850*/  FMUL R57, R57, R88.reuse ;  /* 0x0000005839397220 */ /* 0x080fe20000400000 */
[C---:B------:R-:W-:Y:S01]  /*5860*/  IMAD.SHL.U32 R7, R10.reuse, 0x10, RZ ;  /* 0x000000100a077824 */ /* 0x040fe200078e00ff */
[----:B------:R-:W-:Y:S01]  /*5870*/  SHF.L.U64.HI R5, R10, 0x4, R11 ;  /* 0x000000040a057819 */ /* 0x000fe2000001020b */
[-C--:B------:R-:W-:Y:S01]  /*5880*/  FMUL R58, R58, R88.reuse ;  /* 0x000000583a3a7220 */ /* 0x080fe20000400000 */
[----:B------:R-:W-:Y:S01]  /*5890*/  LEA.HI.X R13, R104, UR5, R107, 0x1, P1 ;  /* 0x00000005680d7c11 */ /* 0x000fe200088f0c6b */
[-C--:B------:R-:W-:Y:S01]  /*58a0*/  FMUL R59, R59, R88.reuse ;  /* 0x000000583b3b7220 */ /* 0x080fe20000400000 */
[----:B------:R-:W-:Y:S01]  /*58b0*/  ISETP.GT.AND P1, PT, R3, RZ, P4 ;  /* 0x000000ff0300720c */ /* 0x000fe20002724270 */
[----:B------:R-:W-:Y:S01]  /*58c0*/  FMUL R60, R60, R88 ;  /* 0x000000583c3c7220 */ /* 0x000fe20000400000 */
[----:B------:R-:W-:Y:S01]  /*58d0*/  F2FP.BF16.F32.PACK_AB R56, RZ, R56 ;  /* 0x00000038ff38723e */ /* 0x000fe200000010ff */
[-C--:B------:R-:W-:Y:S01]  /*58e0*/  FMUL R61, R61, R88.reuse ;  /* 0x000000583d3d7220 */ /* 0x080fe20000400000 */
[----:B------:R-:W-:Y:S01]  /*58f0*/  F2FP.BF16.F32.PACK_AB R57, RZ, R57 ;  /* 0x00000039ff39723e */ /* 0x000fe200000010ff */
[----:B------:R-:W-:Y:S01]  /*5900*/  FMUL R62, R62, R88 ;  /* 0x000000583e3e7220 */ /* 0x000fe20000400000 */
[C---:B------:R-:W-:Y:S01]  /*5910*/  SHF.L.U64.HI R23, R10.reuse, 0x8, R11 ;  /* 0x000000080a177819 */ /* 0x040fe2000001020b */
[----:B------:R-:W-:Y:S01]  /*5920*/  @P0 STG.E.U16 desc[UR36][R12.64], R56 ;  /* 0x000000380c000986 */ /* 0x000fe2000c101524 */
[----:B------:R-:W-:Y:S01]  /*5930*/  PRMT R14, R57, 0x7610, R14 ;  /* 0x00007610390e7816 */ /* 0x000fe2000000000e */
[----:B------:R-:W-:Y:S01]  /*5940*/  IMAD.SHL.U32 R57, R10, 0x100, RZ ;  /* 0x000001000a397824 */ /* 0x000fe200078e00ff */
[----:B------:R-:W-:Y:S01]  /*5950*/  IADD3 R8, P0, R7, R12, RZ ;  /* 0x0000000c07087210 */ /* 0x000fe20007f1e0ff */
[----:B------:R-:W-:Y:S01]  /*5960*/  FMUL R63, R63, R88 ;  /* 0x000000583f3f7220 */ /* 0x000fe20000400000 */
[----:B------:R-:W-:Y:S01]  /*5970*/  ISETP.GT.AND P3, PT, R4, 0x8, PT ;  /* 0x000000080400780c */ /* 0x000fe20003f64270 */
[--C-:B------:R-:W-:Y:S01]  /*5980*/  @P1 IMAD.MOV.U32 R10, RZ, RZ, R12.reuse ;  /* 0x000000ffff0a1224 */ /* 0x100fe200078e000c */
[----:B------:R-:W-:Y:S01]  /*5990*/  ISETP.GT.AND P2, PT, R3, 0x8, P5 ;  /* 0x000000080300780c */ /* 0x000fe20002f44270 */
[--C-:B------:R-:W-:Y:S01]  /*59a0*/  @P1 IMAD.MOV.U32 R11, RZ, RZ, R13.reuse ;  /* 0x000000ffff0b1224 */ /* 0x100fe200078e000d */
[----:B------:R-:W-:Y:S01]  /*59b0*/  F2FP.BF16.F32.PACK_AB R58, RZ, R58 ;  /* 0x0000003aff3a723e */ /* 0x000fe200000010ff */
[----:B------:R-:W-:Y:S01]  /*59c0*/  IMAD.X R9, R5, 0x1, R13, P0 ;  /* 0x0000000105097824 */ /* 0x000fe200000e060d */
[----:B------:R-:W-:Y:S01]  /*59d0*/  F2FP.BF16.F32.PACK_AB R59, RZ, R59 ;  /* 0x0000003bff3b723e */ /* 0x000fe200000010ff */
[----:B------:R-:W-:Y:S01]  /*59e0*/  FMUL R64, R64, R88 ;  /* 0x0000005840407220 */ /* 0x000fe20000400000 */
[----:B------:R0:W-:Y:S01]  /*59f0*/  @P1 STG.E.U16 desc[UR36][R10.64+0x2], R14 ;  /* 0x0000020e0a001986 */ /* 0x0001e2000c101524 */
[----:B------:R-:W-:Y:S01]  /*5a00*/  IADD3 R6, P0, P1, R57, R12, R7 ;  /* 0x0000000c39067210 */ /* 0x000fe2000791e007 */
[----:B------:R-:W-:Y:S01]  /*5a10*/  FMUL R65, R65, R88 ;  /* 0x0000005841417220 */ /* 0x000fe20000400000 */
[----:B------:R-:W-:Y:S01]  /*5a20*/  F2FP.BF16.F32.PACK_AB R60, RZ, R60 ;  /* 0x0000003cff3c723e */ /* 0x000fe200000010ff */
[-C--:B------:R-:W-:Y:S01]  /*5a30*/  FMUL R66, R66, R88.reuse ;  /* 0x0000005842427220 */ /* 0x080fe20000400000 */
[----:B------:R-:W-:Y:S01]  /*5a40*/  IADD3.X R7, R23, R13, R5, P0, P1 ;  /* 0x0000000d17077210 */ /* 0x000fe200007e2405 */
[-C--:B------:R-:W-:Y:S01]  /*5a50*/  FMUL R67, R67, R88.reuse ;  /* 0x0000005843437220 */ /* 0x080fe20000400000 */
[C---:B------:R-:W-:Y:S01]  /*5a60*/  ISETP.GT.AND P0, PT, R3.reuse, RZ, P3 ;  /* 0x000000ff0300720c */ /* 0x040fe20001f04270 */
[----:B------:R-:W-:Y:S01]  /*5a70*/  @P2 STG.E.U16 desc[UR36][R8.64], R58 ;  /* 0x0000003a08002986 */ /* 0x000fe2000c101524 */
[----:B------:R-:W-:Y:S01]  /*5a80*/  ISETP.GT.AND P1, PT, R3, 0x8, P4 ;  /* 0x000000080300780c */ /* 0x000fe20002724270 */
[-C--:B------:R-:W-:Y:S01]  /*5a90*/  FMUL R68, R68, R88.reuse ;  /* 0x0000005844447220 */ /* 0x080fe20000400000 */
[----:B------:R-:W-:Y:S01]  /*5aa0*/  ISETP.GT.AND P2, PT, R4, 0x9, PT ;  /* 0x000000090400780c */ /* 0x000fe20003f44270 */
[-C--:B------:R-:W-:Y:S01]  /*5ab0*/  FMUL R69, R69, R88.reuse ;  /* 0x0000005845457220 */ /* 0x080fe20000400000 */
[----:B------:R-:W-:Y:S01]  /*5ac0*/  F2FP.BF16.F32.PACK_AB R61, RZ, R61 ;  /* 0x0000003dff3d723e */ /* 0x000fe200000010ff */
[----:B------:R-:W-:Y:S01]  /*5ad0*/  FMUL R70, R70, R88 ;  /* 0x0000005846467220 */ /* 0x000fe20000400000 */
[----:B------:R-:W-:Y:S01]  /*5ae0*/  F2FP.BF16.F32.PACK_AB R62, RZ, R62 ;  /* 0x0000003eff3e723e */ /* 0x000fe200000010ff */
[-C--:B------:R-:W-:Y:S01]  /*5af0*/  FMUL R71, R71, R88.reuse ;  /* 0x0000005847477220 */ /* 0x080fe20000400000 */
[----:B------:R-:W-:Y:S01]  /*5b00*/  F2FP.BF16.F32.PACK_AB R63, RZ, R63 ;  /* 0x0000003fff3f723e */ /* 0x000fe200000010ff */
[----:B------:R-:W-:Y:S01]  /*5b10*/  FMUL R72, R72, R88 ;  /* 0x0000005848487220 */ /* 0x000fe20000400000 */
[----:B------:R-:W-:Y:S01]  /*5b20*/  F2FP.BF16.F32.PACK_AB R64, RZ, R64 ;  /* 0x00000040ff40723e */ /* 0x000fe200000010ff */
[--C-:B0-----:R-:W-:Y:S01]  /*5b30*/  @P0 IMAD.MOV.U32 R10, RZ, RZ, R12.reuse ;  /* 0x000000ffff0a0224 */ /* 0x101fe200078e000c */
[----:B------:R-:W-:Y:S01]  /*5b40*/  F2FP.BF16.F32.PACK_AB R65, RZ, R65 ;  /* 0x00000041ff41723e */ /* 0x000fe200000010ff */
[--C-:B------:R-:W-:Y:S01]  /*5b50*/  @P0 IMAD.MOV.U32 R11, RZ, RZ, R13.reuse ;  /* 0x000000ffff0b0224 */ /* 0x100fe200078e000d */
[----:B------:R-:W-:Y:S01]  /*5b60*/  @P1 STG.E.U16 desc[UR36][R8.64+0x2], R59 ;  /* 0x0000023b08001986 */ /* 0x000fe2000c101524 */
[----:B------:R-:W-:Y:S01]  /*5b70*/  ISETP.GT.AND P1, PT, R4, 0x11, PT ;  /* 0x000000110400780c */ /* 0x000fe20003f24270 */
[----:B------:R-:W-:Y:S01]  /*5b80*/  FMUL R73, R73, R88 ;  /* 0x0000005849497220 */ /* 0x000fe20000400000 */
[----:B------:R-:W-:Y:S01]  /*5b90*/  F2FP.BF16.F32.PACK_AB R66, RZ, R66 ;  /* 0x00000042ff42723e */ /* 0x000fe200000010ff */
[----:B------:R0:W-:Y:S01]  /*5ba0*/  @P0 STG.E.U16 desc[UR36][R10.64+0x10], R60 ;  /* 0x0000103c0a000986 */ /* 0x0001e2000c101524 */
[----:B------:R-:W-:Y:S01]  /*5bb0*/  ISETP.GT.AND P0, PT, R3, RZ, P2 ;  /* 0x000000ff0300720c */ /* 0x000fe20001704270 */
        /* <DEDUP_REMOVED lines=15> */
[----:B------:R-:W-:Y:S01]  /*5cb0*/  F2FP.BF16.F32.PACK_AB R74, RZ, R74 ;  /* 0x0000004aff4a723e */ /* 0x000fe200000010ff */
[-C--:B------:R-:W-:Y:S01]  /*5cc0*/  FMUL R80, R80, R88.reuse ;  /* 0x0000005850507220 */ /* 0x080fe20000400000 */
[----:B------:R-:W-:Y:S01]  /*5cd0*/  F2FP.BF16.F32.PACK_AB R75, RZ, R75 ;  /* 0x0000004bff4b723e */ /* 0x000fe200000010ff */
[-C--:B------:R-:W-:Y:S01]  /*5ce0*/  FMUL R81, R81, R88.reuse ;  /* 0x0000005851517220 */ /* 0x080fe20000400000 */
[----:B------:R0:W-:Y:S01]  /*5cf0*/  @P0 STG.E.U16 desc[UR36][R10.64+0x12], R61 ;  /* 0x0000123d0a000986 */ /* 0x0001e2000c101524 */
[----:B------:R-:W-:Y:S01]  /*5d00*/  ISETP.GT.AND P0, PT, R3, 0x8, P3 ;  /* 0x000000080300780c */ /* 0x000fe20001f04270 */
[----:B------:R-:W-:Y:S01]  /*5d10*/  FMUL R82, R82, R88 ;  /* 0x0000005852527220 */ /* 0x000fe20000400000 */
[----:B------:R-:W-:Y:S01]  /*5d20*/  F2FP.BF16.F32.PACK_AB R76, RZ, R76 ;  /* 0x0000004cff4c723e */ /* 0x000fe200000010ff */
        /* <DEDUP_REMOVED lines=10> */
[----:B------:R-:W-:Y:S01]  /*5dd0*/  @P0 STG.E.U16 desc[UR36][R8.64+0x10], R62 ;  /* 0x0000103e08000986 */ /* 0x000fe2000c101524 */
[----:B------:R-:W-:Y:S01]  /*5de0*/  ISETP.GT.AND P0, PT, R3, 0x8, P2 ;  /* 0x000000080300780c */ /* 0x000fe20001704270 */
[-C--:B------:R-:W-:Y:S01]  /*5df0*/  FMUL R24, R24, R88.reuse ;  /* 0x0000005818187220 */ /* 0x080fe20000400000 */
[C---:B------:R-:W-:Y:S01]  /*5e00*/  ISETP.GT.AND P2, PT, R4.reuse, 0x10, PT ;  /* 0x000000100400780c */ /* 0x040fe20003f44270 */
        /* <DEDUP_REMOVED lines=32> */
[----:B------:R-:W-:Y:S01]  /*6010*/  ISETP.GT.AND P0, PT, R3, RZ, P1 ;  /* 0x000000ff0300720c */ /* 0x000fe20000f04270 */
        /* <DEDUP_REMOVED lines=10> */
[----:B------:R-:W-:Y:S01]  /*60c0*/  FMUL R43, R43, R88 ;  /* 0x000000582b2b7220 */ /* 0x000fe20000400000 */
[----:B------:R-:W-:Y:S01]  /*60d0*/  F2FP.BF16.F32.PACK_AB R35, RZ, R35 ;  /* 0x00000023ff23723e */ /* 0x000fe200000010ff */
[----:B0-----:R-:W-:Y:S01]  /*60e0*/  @P0 IMAD.MOV.U32 R10, RZ, RZ, R12 ;  /* 0x000000ffff0a0224 */ /* 0x001fe200078e000c */
[----:B------:R-:W-:Y:S01]  /*60f0*/  F2FP.BF16.F32.PACK_AB R36, RZ, R36 ;  /* 0x00000024ff24723e */ /* 0x000fe200000010ff */
[----:B------:R-:W-:Y:S01]  /*6100*/  @P0 IMAD.MOV.U32 R11, RZ, RZ, R13 ;  /* 0x000000ffff0b0224 */ /* 0x000fe200078e000d */
[----:B------:R-:W-:Y:S01]  /*6110*/  F2FP.BF16.F32.PACK_AB R37, RZ, R37 ;  /* 0x00000025ff25723e */ /* 0x000fe200000010ff */
[----:B------:R-:W-:Y:S01]  /*6120*/  FMUL R44, R44, R88 ;  /* 0x000000582c2c7220 */ /* 0x000fe20000400000 */
[----:B------:R-:W-:Y:S01]  /*6130*/  F2FP.BF16.F32.PACK_AB R38, RZ, R38 ;  /* 0x00000026ff26723e */ /* 0x000fe200000010ff */
[-C--:B------:R-:W-:Y:S01]  /*6140*/  FMUL R45, R45, R88.reuse ;  /* 0x000000582d2d7220 */ /* 0x080fe20000400000 */
[----:B------:R0:W-:Y:S01]  /*6150*/  @P0 STG.E.U16 desc[UR36][R10.64+0x22], R65 ;  /* 0x000022410a000986 */ /* 0x0001e2000c101524 */
        /* <DEDUP_REMOVED lines=13> */
[----:B------:R-:W-:Y:S01]  /*6230*/  @P0 STG.E.U16 desc[UR36][R8.64+0x20], R66 ;  /* 0x0000204208000986 */ /* 0x000fe2000c101524 */
[----:B------:R-:W-:Y:S01]  /*6240*/  ISETP.GT.AND P0, PT, R3, 0x8, P1 ;  /* 0x000000080300780c */ /* 0x000fe20000f04270 */
[-C--:B------:R-:W-:Y:S01]  /*6250*/  FMUL R52, R52, R88.reuse ;  /* 0x0000005834347220 */ /* 0x080fe20000400000 */
[----:B------:R-:W-:Y:S01]  /*6260*/  ISETP.GT.AND P1, PT, R4, 0x19, PT ;  /* 0x000000190400780c */ /* 0x000fe20003f24270 */
[----:B------:R-:W-:Y:S01]  /*6270*/  FMUL R53, R53, R88 ;  /* 0x0000005835357220 */ /* 0x000fe20000400000 */
[----:B------:R-:W-:Y:S01]  /*6280*/  F2FP.BF16.F32.PACK_AB R44, RZ, R44 ;  /* 0x0000002cff2c723e */ /* 0x000fe200000010ff */
[-C--:B------:R-:W-:Y:S01]  /*6290*/  FMUL R54, R54, R88.reuse ;  /* 0x0000005836367220 */ /* 0x080fe20000400000 */
[----:B------:R-:W-:Y:S01]  /*62a0*/  F2FP.BF16.F32.PACK_AB R45, RZ, R45 ;  /* 0x0000002dff2d723e */ /* 0x000fe200000010ff */
[----:B------:R-:W-:Y:S01]  /*62b0*/  FMUL R55, R55, R88 ;  /* 0x0000005837377220 */ /* 0x000fe20000400000 */
[----:B------:R-:W-:-:S02]  /*62c0*/  F2FP.BF16.F32.PACK_AB R46, RZ, R46 ;  /* 0x0000002eff2e723e */ /* 0x000fc400000010ff */
[----:B------:R-:W-:Y:S02]  /*62d0*/  F2FP.BF16.F32.PACK_AB R47, RZ, R47 ;  /* 0x0000002fff2f723e */ /* 0x000fe400000010ff */
[----:B------:R-:W-:Y:S01]  /*62e0*/  F2FP.BF16.F32.PACK_AB R48, RZ, R48 ;  /* 0x00000030ff30723e */ /* 0x000fe200000010ff */
[----:B------:R-:W-:Y:S01]  /*62f0*/  @P0 STG.E.U16 desc[UR36][R8.64+0x22], R67 ;  /* 0x0000224308000986 */ /* 0x000fe2000c101524 */
[----:B------:R-:W-:Y:S02]  /*6300*/  ISETP.GT.AND P0, PT, R3, RZ, P2 ;  /* 0x000000ff0300720c */ /* 0x000fe40001704270 */
[----:B------:R-:W-:Y:S02]  /*6310*/  F2FP.BF16.F32.PACK_AB R49, RZ, R49 ;  /* 0x00000031ff31723e */ /* 0x000fe400000010ff */
[----:B------:R-:W-:Y:S02]  /*6320*/  F2FP.BF16.F32.PACK_AB R50, RZ, R50 ;  /* 0x00000032ff32723e */ /* 0x000fe400000010ff */
[----:B------:R-:W-:-:S02]  /*6330*/  F2FP.BF16.F32.PACK_AB R51, RZ, R51 ;  /* 0x00000033ff33723e */ /* 0x000fc400000010ff */
[----:B------:R-:W-:Y:S02]  /*6340*/  F2FP.BF16.F32.PACK_AB R52, RZ, R52 ;  /* 0x00000034ff34723e */ /* 0x000fe400000010ff */
[----:B------:R-:W-:Y:S02]  /*6350*/  F2FP.BF16.F32.PACK_AB R53, RZ, R53 ;  /* 0x00000035ff35723e */ /* 0x000fe400000010ff */
[----:B------:R-:W-:Y:S01]  /*6360*/  F2FP.BF16.F32.PACK_AB R54, RZ, R54 ;  /* 0x00000036ff36723e */ /* 0x000fe200000010ff */
[----:B0-----:R-:W-:Y:S01]  /*6370*/  @P0 IMAD.MOV.U32 R10, RZ, RZ, R12 ;  /* 0x000000ffff0a0224 */ /* 0x001fe200078e000c */
[----:B------:R-:W-:Y:S01]  /*6380*/  F2FP.BF16.F32.PACK_AB R55, RZ, R55 ;  /* 0x00000037ff37723e */ /* 0x000fe200000010ff */
[----:B------:R-:W-:-:S05]  /*6390*/  @P0 IMAD.MOV.U32 R11, RZ, RZ, R13 ;  /* 0x000000ffff0b0224 */ /* 0x000fca00078e000d */
[----:B------:R0:W-:Y:S01]  /*63a0*/  @P0 STG.E.U16 desc[UR36][R10.64+0x30], R68 ;  /* 0x000030440a000986 */ /* 0x0001e2000c101524 */
[----:B------:R-:W-:-:S13]  /*63b0*/  ISETP.GT.AND P0, PT, R3, RZ, P1 ;  /* 0x000000ff0300720c */ /* 0x000fda0000f04270 */
[----:B0-----:R-:W-:Y:S02]  /*63c0*/  @P0 IMAD.MOV.U32 R10, RZ, RZ, R12 ;  /* 0x000000ffff0a0224 */ /* 0x001fe400078e000c */
[----:B------:R-:W-:-:S05]  /*63d0*/  @P0 IMAD.MOV.U32 R11, RZ, RZ, R13 ;  /* 0x000000ffff0b0224 */ /* 0x000fca00078e000d */
[----:B------:R0:W-:Y:S01]  /*63e0*/  @P0 STG.E.U16 desc[UR36][R10.64+0x32], R69 ;  /* 0x000032450a000986 */ /* 0x0001e2000c101524 */
[----:B------:R-:W-:Y:S02]  /*63f0*/  ISETP.GT.AND P0, PT, R3, 0x8, P2 ;  /* 0x000000080300780c */ /* 0x000fe40001704270 */
[----:B------:R-:W-:-:S11]  /*6400*/  ISETP.GT.AND P2, PT, R4, 0x20, PT ;  /* 0x000000200400780c */ /* 0x000fd60003f44270 */
[----:B------:R-:W-:Y:S01]  /*6410*/  @P0 STG.E.U16 desc[UR36][R8.64+0x30], R70 ;  /* 0x0000304608000986 */ /* 0x000fe2000c101524 */
[----:B------:R-:W-:Y:S02]  /*6420*/  ISETP.GT.AND P0, PT, R3, 0x8, P1 ;  /* 0x000000080300780c */ /* 0x000fe40000f04270 */
[----:B------:R-:W-:-:S11]  /*6430*/  ISETP.GT.AND P1, PT, R4, 0x21, PT ;  /* 0x000000210400780c */ /* 0x000fd60003f24270 */
[----:B------:R-:W-:Y:S01]  /*6440*/  @P0 STG.E.U16 desc[UR36][R8.64+0x32], R71 ;  /* 0x0000324708000986 */ /* 0x000fe2000c101524 */
[----:B------:R-:W-:-:S13]  /*6450*/  ISETP.GT.AND P0, PT, R3, RZ, P2 ;  /* 0x000000ff0300720c */ /* 0x000fda0001704270 */
[----:B0-----:R-:W-:Y:S02]  /*6460*/  @P0 IMAD.MOV.U32 R10, RZ, RZ, R12 ;  /* 0x000000ffff0a0224 */ /* 0x001fe400078e000c */
        /* <DEDUP_REMOVED lines=20> */
[----:B------:R-:W-:-:S13]  /*65b0*/  ISETP.GT.AND P0, PT, R3, 0x8, P1 ;  /* 0x000000080300780c */ /* 0x000fda0000f04270 */
[----:B------:R-:W-:Y:S01]  /*65c0*/  @P0 STG.E.U16 desc[UR36][R8.64+0x50], R78 ;  /* 0x0000504e08000986 */ /* 0x000fe2000c101524 */
[----:B------:R-:W-:-:S13]  /*65d0*/  ISETP.GT.AND P0, PT, R3, 0x8, P4 ;  /* 0x000000080300780c */ /* 0x000fda0002704270 */
[----:B------:R-:W-:Y:S01]  /*65e0*/  @P0 STG.E.U16 desc[UR36][R8.64+0x52], R79 ;  /* 0x0000524f08000986 */ /* 0x000fe2000c101524 */
[----:B------:R-:W-:-:S04]  /*65f0*/  ISETP.GT.AND P0, PT, R4, 0x30, PT ;  /* 0x000000300400780c */ /* 0x000fc80003f04270 */
        /* <DEDUP_REMOVED lines=12> */
[----:B------:R-:W-:-:S05]  /*66c0*/  IADD3 R14, P1, R57, R8, RZ ;  /* 0x00000008390e7210 */ /* 0x000fca0007f3e0ff */
[----:B------:R-:W-:Y:S01]  /*66d0*/  IMAD.X R15, R23, 0x1, R9, P1 ;  /* 0x00000001170f7824 */ /* 0x000fe200008e0609 */
[----:B------:R-:W-:-:S13]  /*66e0*/  ISETP.GT.AND P1, PT, R3, RZ, P2 ;  /* 0x000000ff0300720c */ /* 0x000fda0001724270 */
[----:B------:R-:W-:Y:S01]  /*66f0*/  @P1 STG.E.U16 desc[UR36][R12.64+0x70], R84 ;  /* 0x000070540c001986 */ /* 0x000fe2000c101524 */
[----:B------:R-:W-:-:S05]  /*6700*/  IADD3 R20, P1, R57, R8, RZ ;  /* 0x0000000839147210 */ /* 0x000fca0007f3e0ff */
[----:B------:R-:W-:Y:S01]  /*6710*/  IMAD.X R21, R23, 0x1, R9, P1 ;  /* 0x0000000117157824 */ /* 0x000fe200008e0609 */
[----:B0-----:R-:W-:-:S05]  /*6720*/  IADD3 R10, P1, R57, R12, RZ ;  /* 0x0000000c390a7210 */ /* 0x001fca0007f3e0ff */
[----:B------:R-:W-:Y:S01]  /*6730*/  IMAD.X R11, R23, 0x1, R13, P1 ;  /* 0x00000001170b7824 */ /* 0x000fe200008e060d */
[----:B------:R-:W-:-:S04]  /*6740*/  ISETP.GT.AND P1, PT, R4, 0x39, PT ;  /* 0x000000390400780c */ /* 0x000fc80003f24270 */
[----:B------:R-:W-:-:S13]  /*6750*/  ISETP.GT.AND P6, PT, R3, RZ, P1 ;  /* 0x000000ff0300720c */ /* 0x000fda0000fc4270 */
[----:B------:R-:W-:Y:S01]  /*6760*/  @P6 STG.E.U16 desc[UR36][R12.64+0x72], R85 ;  /* 0x000072550c006986 */ /* 0x000fe2000c101524 */
[----:B------:R-:W-:-:S13]  /*6770*/  ISETP.GT.AND P6, PT, R3, 0x8, P2 ;  /* 0x000000080300780c */ /* 0x000fda00017c4270 */
[----:B------:R-:W-:Y:S01]  /*6780*/  @P6 STG.E.U16 desc[UR36][R8.64+0x70], R86 ;  /* 0x0000705608006986 */ /* 0x000fe2000c101524 */
[----:B------:R-:W-:-:S13]  /*6790*/  ISETP.GT.AND P6, PT, R3, 0x8, P1 ;  /* 0x000000080300780c */ /* 0x000fda0000fc4270 */
[----:B------:R0:W-:Y:S01]  /*67a0*/  @P6 STG.E.U16 desc[UR36][R8.64+0x72], R87 ;  /* 0x0000725708006986 */ /* 0x0001e2000c101524 */
[C---:B------:R-:W-:Y:S02]  /*67b0*/  ISETP.GT.AND P6, PT, R3.reuse, 0x80, P5 ;  /* 0x000000800300780c */ /* 0x040fe40002fc4270 */
[----:B------:R-:W-:-:S11]  /*67c0*/  ISETP.GT.AND P5, PT, R3, 0x88, P5 ;  /* 0x000000880300780c */ /* 0x000fd60002fa4270 */
[----:B------:R-:W-:Y:S01]  /*67d0*/  @P6 STG.E.U16 desc[UR36][R10.64], R24 ;  /* 0x000000180a006986 */ /* 0x000fe2000c101524 */
[----:B------:R-:W-:-:S04]  /*67e0*/  ISETP.GT.AND P6, PT, R4, 0x1, PT ;  /* 0x000000010400780c */ /* 0x000fc80003fc4270 */
[----:B------:R-:W-:-:S13]  /*67f0*/  ISETP.GT.AND P6, PT, R3, 0x80, P6 ;  /* 0x000000800300780c */ /* 0x000fda00037c4270 */
[----:B0-----:R-:W-:Y:S02]  /*6800*/  @P6 IMAD.MOV.U32 R8, RZ, RZ, R10 ;  /* 0x000000ffff086224 */ /* 0x001fe400078e000a */
[----:B------:R-:W-:-:S05]  /*6810*/  @P6 IMAD.MOV.U32 R9, RZ, RZ, R11 ;  /* 0x000000ffff096224 */ /* 0x000fca00078e000b */
[----:B------:R0:W-:Y:S01]  /*6820*/  @P6 STG.E.U16 desc[UR36][R8.64+0x2], R25 ;  /* 0x0000021908006986 */ /* 0x0001e2000c101524 */
[----:B------:R-:W-:-:S03]  /*6830*/  ISETP.GT.AND P6, PT, R4, 0x1, PT ;  /* 0x000000010400780c */ /* 0x000fc60003fc4270 */
[----:B------:R-:W-:Y:S01]  /*6840*/  @P5 STG.E.U16 desc[UR36][R14.64], R26 ;  /* 0x0000001a0e005986 */ /* 0x000fe2000c101524 */
[----:B------:R-:W-:Y:S02]  /*6850*/  ISETP.GT.AND P5, PT, R3, 0x88, P6 ;  /* 0x000000880300780c */ /* 0x000fe400037a4270 */
[----:B------:R-:W-:-:S11]  /*6860*/  ISETP.GT.AND P6, PT, R4, 0x8, PT ;  /* 0x000000080400780c */ /* 0x000fd60003fc4270 */
[----:B------:R-:W-:Y:S01]  /*6870*/  @P5 STG.E.U16 desc[UR36][R20.64+0x2], R27 ;  /* 0x0000021b14005986 */ /* 0x000fe2000c101524 */
[----:B------:R-:W-:Y:S02]  /*6880*/  ISETP.GT.AND P5, PT, R3, 0x80, P6 ;  /* 0x000000800300780c */ /* 0x000fe400037a4270 */
[----:B------:R-:W-:-:S11]  /*6890*/  ISETP.GT.AND P6, PT, R4, 0x9, PT ;  /* 0x000000090400780c */ /* 0x000fd60003fc4270 */
[----:B0-----:R-:W-:Y:S02]  /*68a0*/  @P5 IMAD.MOV.U32 R8, RZ, RZ, R10 ;  /* 0x000000ffff085224 */ /* 0x001fe400078e000a */
[----:B------:R-:W-:-:S05]  /*68b0*/  @P5 IMAD.MOV.U32 R9, RZ, RZ, R11 ;  /* 0x000000ffff095224 */ /* 0x000fca00078e000b */
[----:B------:R0:W-:Y:S01]  /*68c0*/  @P5 STG.E.U16 desc[UR36][R8.64+0x10], R28 ;  /* 0x0000101c08005986 */ /* 0x0001e2000c101524 */
[----:B------:R-:W-:-:S13]  /*68d0*/  ISETP.GT.AND P5, PT, R3, 0x80, P6 ;  /* 0x000000800300780c */ /* 0x000fda00037a4270 */
[----:B0-----:R-:W-:Y:S02]  /*68e0*/  @P5 IMAD.MOV.U32 R8, RZ, RZ, R10 ;  /* 0x000000ffff085224 */ /* 0x001fe400078e000a */
[----:B------:R-:W-:-:S05]  /*68f0*/  @P5 IMAD.MOV.U32 R9, RZ, RZ, R11 ;  /* 0x000000ffff095224 */ /* 0x000fca00078e000b */
[----:B------:R0:W-:Y:S01]  /*6900*/  @P5 STG.E.U16 desc[UR36][R8.64+0x12], R29 ;  /* 0x0000121d08005986 */ /* 0x0001e2000c101524 */
[----:B------:R-:W-:-:S04]  /*6910*/  ISETP.GT.AND P5, PT, R4, 0x8, PT ;  /* 0x000000080400780c */ /* 0x000fc80003fa4270 */
[----:B------:R-:W-:-:S13]  /*6920*/  ISETP.GT.AND P5, PT, R3, 0x88, P5 ;  /* 0x000000880300780c */ /* 0x000fda0002fa4270 */
        /* <DEDUP_REMOVED lines=42> */
[----:B------:R-:W-:Y:S01]  /*6bd0*/  @P5 STG.E.U16 desc[UR36][R8.64+0x42], R41 ;  /* 0x0000422908005986 */ /* 0x000fe2000c101524 */
[----:B------:R-:W-:-:S04]  /*6be0*/  ISETP.GT.AND P5, PT, R4, 0x20, PT ;  /* 0x000000200400780c */ /* 0x000fc80003fa4270 */
[----:B------:R-:W-:-:S13]  /*6bf0*/  ISETP.GT.AND P5, PT, R3, 0x88, P5 ;  /* 0x000000880300780c */ /* 0x000fda0002fa4270 */
[----:B------:R-:W-:Y:S01]  /*6c00*/  @P5 STG.E.U16 desc[UR36][R6.64+0x40], R42 ;  /* 0x0000402a06005986 */ /* 0x000fe2000c101524 */
[----:B------:R-:W-:Y:S02]  /*6c10*/  ISETP.GT.AND P5, PT, R3, 0x88, P6 ;  /* 0x000000880300780c */ /* 0x000fe400037a4270 */
[----:B------:R-:W-:-:S11]  /*6c20*/  ISETP.GT.AND P6, PT, R4, 0x28, PT ;  /* 0x000000280400780c */ /* 0x000fd60003fc4270 */
[----:B------:R-:W-:Y:S01]  /*6c30*/  @P5 STG.E.U16 desc[UR36][R6.64+0x42], R43 ;  /* 0x0000422b06005986 */ /* 0x000fe2000c101524 */
[----:B------:R-:W-:-:S13]  /*6c40*/  ISETP.GT.AND P5, PT, R3, 0x80, P6 ;  /* 0x000000800300780c */ /* 0x000fda00037a4270 */
[----:B------:R-:W-:Y:S02]  /*6c50*/  @P5 IMAD.MOV.U32 R4, RZ, RZ, R10 ;  /* 0x000000ffff045224 */ /* 0x000fe400078e000a */
[----:B------:R-:W-:-:S05]  /*6c60*/  @P5 IMAD.MOV.U32 R5, RZ, RZ, R11 ;  /* 0x000000ffff055224 */ /* 0x000fca00078e000b */
[----:B------:R0:W-:Y:S01]  /*6c70*/  @P5 STG.E.U16 desc[UR36][R4.64+0x50], R44 ;  /* 0x0000502c04005986 */ /* 0x0001e2000c101524 */
[C---:B------:R-:W-:Y:S02]  /*6c80*/  ISETP.GT.AND P5, PT, R3.reuse, 0x80, P4 ;  /* 0x000000800300780c */ /* 0x040fe400027a4270 */
[----:B------:R-:W-:-:S11]  /*6c90*/  ISETP.GT.AND P4, PT, R3, 0x88, P4 ;  /* 0x000000880300780c */ /* 0x000fd60002784270 */
[----:B0-----:R-:W-:Y:S02]  /*6ca0*/  @P5 IMAD.MOV.U32 R4, RZ, RZ, R10 ;  /* 0x000000ffff045224 */ /* 0x001fe400078e000a */
[----:B------:R-:W-:-:S05]  /*6cb0*/  @P5 IMAD.MOV.U32 R5, RZ, RZ, R11 ;  /* 0x000000ffff055224 */ /* 0x000fca00078e000b */
[----:B------:R0:W-:Y:S01]  /*6cc0*/  @P5 STG.E.U16 desc[UR36][R4.64+0x52], R45 ;  /* 0x0000522d04005986 */ /* 0x0001e2000c101524 */
[----:B------:R-:W-:-:S13]  /*6cd0*/  ISETP.GT.AND P5, PT, R3, 0x88, P6 ;  /* 0x000000880300780c */ /* 0x000fda00037a4270 */
[----:B0-----:R-:W-:Y:S02]  /*6ce0*/  @P5 IMAD.MOV.U32 R4, RZ, RZ, R6 ;  /* 0x000000ffff045224 */ /* 0x001fe400078e0006 */
[----:B------:R-:W-:-:S05]  /*6cf0*/  @P5 IMAD.MOV.U32 R5, RZ, RZ, R7 ;  /* 0x000000ffff055224 */ /* 0x000fca00078e0007 */
[----:B------:R0:W-:Y:S02]  /*6d00*/  @P5 STG.E.U16 desc[UR36][R4.64+0x50], R46 ;  /* 0x0000502e04005986 */ /* 0x0001e4000c101524 */
[----:B0-----:R-:W-:Y:S02]  /*6d10*/  @P4 IMAD.MOV.U32 R4, RZ, RZ, R6 ;  /* 0x000000ffff044224 */ /* 0x001fe400078e0006 */
[----:B------:R-:W-:-:S05]  /*6d20*/  @P4 IMAD.MOV.U32 R5, RZ, RZ, R7 ;  /* 0x000000ffff054224 */ /* 0x000fca00078e0007 */
[----:B------:R0:W-:Y:S01]  /*6d30*/  @P4 STG.E.U16 desc[UR36][R4.64+0x52], R47 ;  /* 0x0000522f04004986 */ /* 0x0001e2000c101524 */
[C---:B------:R-:W-:Y:S02]  /*6d40*/  ISETP.GT.AND P4, PT, R3.reuse, 0x80, P0 ;  /* 0x000000800300780c */ /* 0x040fe40000784270 */
[----:B------:R-:W-:-:S11]  /*6d50*/  ISETP.GT.AND P0, PT, R3, 0x88, P0 ;  /* 0x000000880300780c */ /* 0x000fd60000704270 */
        /* <DEDUP_REMOVED lines=9> */
[----:B------:R-:W-:Y:S01]  /*6df0*/  ISETP.GT.AND P2, PT, R3, 0x88, P2 ;  /* 0x000000880300780c */ /* 0x000fe20001744270 */
[----:B0-----:R-:W-:Y:S02]  /*6e00*/  @P0 IMAD.MOV.U32 R4, RZ, RZ, R6 ;  /* 0x000000ffff040224 */ /* 0x001fe400078e0006 */
[----:B------:R-:W-:-:S05]  /*6e10*/  @P0 IMAD.MOV.U32 R5, RZ, RZ, R7 ;  /* 0x000000ffff050224 */ /* 0x000fca00078e0007 */
[----:B------:R0:W-:Y:S01]  /*6e20*/  @P0 STG.E.U16 desc[UR36][R4.64+0x60], R50 ;  /* 0x0000603204000986 */ /* 0x0001e2000c101524 */
[C---:B------:R-:W-:Y:S02]  /*6e30*/  ISETP.GT.AND P0, PT, R3.reuse, 0x80, P1 ;  /* 0x000000800300780c */ /* 0x040fe40000f04270 */
[----:B------:R-:W-:Y:S01]  /*6e40*/  ISETP.GT.AND P1, PT, R3, 0x88, P1 ;  /* 0x000000880300780c */ /* 0x000fe20000f24270 */
[----:B0-----:R-:W-:Y:S02]  /*6e50*/  @P3 IMAD.MOV.U32 R4, RZ, RZ, R6 ;  /* 0x000000ffff043224 */ /* 0x001fe400078e0006 */
[----:B------:R-:W-:-:S05]  /*6e60*/  @P3 IMAD.MOV.U32 R5, RZ, RZ, R7 ;  /* 0x000000ffff053224 */ /* 0x000fca00078e0007 */
[----:B------:R0:W-:Y:S02]  /*6e70*/  @P3 STG.E.U16 desc[UR36][R4.64+0x62], R51 ;  /* 0x0000623304003986 */ /* 0x0001e4000c101524 */
[----:B0-----:R-:W-:Y:S02]  /*6e80*/  @P4 IMAD.MOV.U32 R4, RZ, RZ, R10 ;  /* 0x000000ffff044224 */ /* 0x001fe400078e000a */
[----:B------:R-:W-:-:S05]  /*6e90*/  @P4 IMAD.MOV.U32 R5, RZ, RZ, R11 ;  /* 0x000000ffff054224 */ /* 0x000fca00078e000b */
[----:B------:R0:W-:Y:S04]  /*6ea0*/  @P4 STG.E.U16 desc[UR36][R4.64+0x70], R52 ;  /* 0x0000703404004986 */ /* 0x0001e8000c101524 */
[----:B------:R1:W-:Y:S01]  /*6eb0*/  @P0 STG.E.U16 desc[UR36][R10.64+0x72], R53 ;  /* 0x000072350a000986 */ /* 0x0003e2000c101524 */
[----:B0-----:R-:W-:Y:S02]  /*6ec0*/  @P2 IMAD.MOV.U32 R4, RZ, RZ, R6 ;  /* 0x000000ffff042224 */ /* 0x001fe400078e0006 */
[----:B------:R-:W-:-:S05]  /*6ed0*/  @P2 IMAD.MOV.U32 R5, RZ, RZ, R7 ;  /* 0x000000ffff052224 */ /* 0x000fca00078e0007 */
[----:B------:R1:W-:Y:S04]  /*6ee0*/  @P2 STG.E.U16 desc[UR36][R4.64+0x70], R54 ;  /* 0x0000703604002986 */ /* 0x0003e8000c101524 */
[----:B------:R1:W-:Y:S02]  /*6ef0*/  @P1 STG.E.U16 desc[UR36][R6.64+0x72], R55 ;  /* 0x0000723706001986 */ /* 0x0003e4000c101524 */
.L_x_158:
[----:B------:R-:W-:Y:S05]  /*6f00*/  BSYNC B0 ;  /* 0x0000000000007941 */ /* 0x000fea0003800000 */
.L_x_34:
[----:B------:R-:W-:Y:S01]  /*6f10*/  ULDC UR4, c[0x0][0xc] ;  /* 0x0000030000047ab9 */ /* 0x000fe20000000800 */
[----:B------:R-:W-:Y:S01]  /*6f20*/  ULDC UR5, c[0x0][0x10] ;  /* 0x0000040000057ab9 */ /* 0x000fe20000000800 */
[----:B------:R-:W2:Y:S01]  /*6f30*/  LDC R3, c[0x0][0x14] ;  /* 0x00000500ff037b82 */ /* 0x000ea20000000800 */
[----:B------:R-:W-:Y:S01]  /*6f40*/  UIMAD.WIDE.U32 UR4, UR4, UR5, URZ ;  /* 0x00000005040472a5 */ /* 0x000fe2000f8e003f */
[----:B------:R-:W-:Y:S02]  /*6f50*/  IMAD.MOV.U32 R90, RZ, RZ, -0x1 ;  /* 0xffffffffff5a7424 */ /* 0x000fe400078e00ff */
[----:B------:R-:W-:-:S03]  /*6f60*/  IMAD.MOV.U32 R23, RZ, RZ, -0x1 ;  /* 0xffffffffff177424 */ /* 0x000fc600078e00ff */
[----:B--2---:R-:W-:-:S04]  /*6f70*/  IMAD.WIDE.U32 R16, R3, UR4, R16 ;  /* 0x0000000403107c25 */ /* 0x004fc8000f8e0010 */
[----:B------:R-:W-:Y:S01]  /*6f80*/  IMAD R3, R3, UR5, RZ ;  /* 0x0000000503037c24 */ /* 0x000fe2000f8e02ff */
[----:B------:R-:W-:Y:S02]  /*6f90*/  ULDC.64 UR4, c[0x0][0x650] ;  /* 0x0001940000047ab9 */ /* 0x000fe40000000a00 */
[----:B------:R-:W-:Y:S01]  /*6fa0*/  ISETP.GE.U32.AND P0, PT, R16, UR4, PT ;  /* 0x0000000410007c0c */ /* 0x000fe2000bf06070 */
[--C-:B------:R-:W-:Y:S01]  /*6fb0*/  IMAD.IADD R17, R17, 0x1, R3.reuse ;  /* 0x0000000111117824 */ /* 0x100fe200078e0203 */
[----:B------:R-:W-:-:S04]  /*6fc0*/  PRMT R3, RZ, 0x7610, R3 ;  /* 0x00007610ff037816 */ /* 0x000fc80000000003 */
[----:B------:R-:W-:-:S13]  /*6fd0*/  ISETP.GE.U32.AND.EX P0, PT, R17, UR5, PT, P0 ;  /* 0x0000000511007c0c */ /* 0x000fda000bf06100 */
[----:B------:R-:W-:Y:S05]  /*6fe0*/  @P0 BRA `(.L_x_159) ;  /* 0x0000000400640947 */ /* 0x000fea0003800000 */
[----:B0-----:R-:W0:Y:S01]  /*6ff0*/  S2R R12, SR_CTAID.X ;  /* 0x00000000000c7919 */ /* 0x001e220000002500 */
[----:B-1----:R-:W1:Y:S01]  /*7000*/  LDC.64 R10, c[0x0][0x628] ;  /* 0x00018a00ff0a7b82 */ /* 0x002e620000000a00 */
[----:B------:R-:W-:Y:S01]  /*7010*/  ULDC UR4, c[0x0][0x150] ;  /* 0x0000540000047ab9 */ /* 0x000fe20000000800 */
[----:B------:R-:W-:Y:S01]  /*7020*/  IMAD.MOV.U32 R8, RZ, RZ, R16 ;  /* 0x000000ffff087224 */ /* 0x000fe200078e0010 */
[----:B------:R-:W2:Y:S01]  /*7030*/  S2R R24, SR_CTAID.Y ;  /* 0x0000000000187919 */ /* 0x000ea20000002600 */
[----:B------:R-:W-:-:S04]  /*7040*/  IMAD.MOV.U32 R9, RZ, RZ, R17 ;  /* 0x000000ffff097224 */ /* 0x000fc800078e0011 */
[----:B------:R-:W2:Y:S08]  /*7050*/  LDC R21, c[0x0][0x144] ;  /* 0x00005100ff157b82 */ /* 0x000eb00000000800 */
[----:B------:R-:W2:Y:S08]  /*7060*/  LDC R0, c[0x0][0x630] ;  /* 0x00018c00ff007b82 */ /* 0x000eb00000000800 */
[----:B------:R-:W2:Y:S01]  /*7070*/  LDC.64 R14, c[0x0][0x620] ;  /* 0x00018800ff0e7b82 */ /* 0x000ea20000000a00 */
[----:B-1----:R-:W-:-:S04]  /*7080*/  ISETP.NE.U32.AND P0, PT, R10, RZ, PT ;  /* 0x000000ff0a00720c */ /* 0x002fc80003f05070 */
[----:B------:R-:W-:Y:S02]  /*7090*/  ISETP.NE.AND.EX P0, PT, R11, RZ, PT, P0 ;  /* 0x000000ff0b00720c */ /* 0x000fe40003f05300 */
[----:B0-----:R-:W-:-:S05]  /*70a0*/  I2FP.F32.U32 R3, R12 ;  /* 0x0000000c00037245 */ /* 0x001fca0000201000 */
[----:B------:R-:W-:-:S04]  /*70b0*/  FMUL R3, R3, UR4 ;  /* 0x0000000403037c20 */ /* 0x000fc80008400000 */
[----:B------:R0:W1:Y:S02]  /*70c0*/  F2I.U32.TRUNC.NTZ R20, R3 ;  /* 0x0000000300147305 */ /* 0x000064000020f000 */
[----:B------:R-:W-:Y:S05]  /*70d0*/  @!P0 BRA `(.L_x_160) ;  /* 0x0000000000288947 */ /* 0x000fea0003800000 */
[----:B0-----:R-:W0:Y:S02]  /*70e0*/  LDC R3, c[0x0][0x634] ;  /* 0x00018d00ff037b82 */ /* 0x001e240000000800 */
        /* <DEDUP_REMOVED lines=9> */
.L_x_160:
[----:B------:R-:W3:Y:S01]  /*7180*/  LDC.64 R28, c[0x0][0x640] ;  /* 0x00019000ff1c7b82 */ /* 0x000ee20000000a00 */
[-CC-:B--2---:R-:W-:Y:S01]  /*7190*/  SHF.R.U64 R23, R8, R0.reuse, R9.reuse ;  /* 0x0000000008177219 */ /* 0x184fe20000001209 */
[----:B-1----:R-:W-:Y:S01]  /*71a0*/  IMAD.MOV R20, RZ, RZ, -R20 ;  /* 0x000000ffff147224 */ /* 0x002fe200078e0a14 */
[----:B------:R-:W-:Y:S01]  /*71b0*/  SHF.R.U32.HI R0, RZ, R0, R9 ;  /* 0x00000000ff007219 */ /* 0x000fe20000011609 */
[----:B------:R-:W-:Y:S01]  /*71c0*/  ULDC UR4, c[0x0][0x154] ;  /* 0x0000550000047ab9 */ /* 0x000fe20000000800 */
[----:B0-----:R-:W-:Y:S01]  /*71d0*/  IADD3 R3, P0, RZ, -R23, RZ ;  /* 0x80000017ff037210 */ /* 0x001fe20007f1e0ff */
[----:B------:R-:W-:Y:S02]  /*71e0*/  IMAD R21, R21, R20, R12 ;  /* 0x0000001415157224 */ /* 0x000fe400078e020c */
[----:B------:R-:W0:Y:S01]  /*71f0*/  LDC R6, c[0x0][0x618] ;  /* 0x00018600ff067b82 */ /* 0x000e220000000800 */
[----:B------:R-:W-:Y:S02]  /*7200*/  IMAD.MOV.U32 R7, RZ, RZ, 0x1 ;  /* 0x00000001ff077424 */ /* 0x000fe400078e00ff */
[----:B------:R-:W-:-:S04]  /*7210*/  IMAD.X R5, RZ, RZ, ~R0, P0 ;  /* 0x000000ffff057224 */ /* 0x000fc800000e0e00 */
[-C--:B------:R-:W-:Y:S01]  /*7220*/  IMAD R0, R5, R14.reuse, RZ ;  /* 0x0000000e05007224 */ /* 0x080fe200078e02ff */
[----:B------:R-:W1:Y:S01]  /*7230*/  LDC R8, c[0x0][0x608] ;  /* 0x00018200ff087b82 */ /* 0x000e620000000800 */
[----:B------:R-:W-:-:S04]  /*7240*/  IMAD.WIDE.U32 R4, R3, R14, R16 ;  /* 0x0000000e03047225 */ /* 0x000fc800078e0010 */
[----:B------:R-:W-:Y:S01]  /*7250*/  IMAD R3, R3, R15, R0 ;  /* 0x0000000f03037224 */ /* 0x000fe200078e0200 */
[----:B------:R-:W-:Y:S02]  /*7260*/  I2FP.F32.U32 R0, R24 ;  /* 0x0000001800007245 */ /* 0x000fe40000201000 */
[----:B------:R-:W2:Y:S01]  /*7270*/  LDC R26, c[0x0][0x658] ;  /* 0x00019600ff1a7b82 */ /* 0x000ea20000000800 */
[----:B------:R-:W-:Y:S01]  /*7280*/  IMAD.IADD R3, R5, 0x1, R3 ;  /* 0x0000000105037824 */ /* 0x000fe200078e0203 */
[----:B---3--:R-:W-:Y:S01]  /*7290*/  ISETP.NE.U32.AND P0, PT, R28, RZ, PT ;  /* 0x000000ff1c00720c */ /* 0x008fe20003f05070 */
[----:B------:R-:W-:Y:S01]  /*72a0*/  FMUL R0, R0, UR4 ;  /* 0x0000000400007c20 */ /* 0x000fe20008400000 */
[----:B------:R-:W-:Y:S02]  /*72b0*/  IMAD.MOV.U32 R5, RZ, RZ, -0x1 ;  /* 0xffffffffff057424 */ /* 0x000fe400078e00ff */
[----:B------:R-:W-:Y:S01]  /*72c0*/  ISETP.NE.AND.EX P0, PT, R29, RZ, PT, P0 ;  /* 0x000000ff1d00720c */ /* 0x000fe20003f05300 */
[----:B------:R3:W2:Y:S01]  /*72d0*/  F2I.U32.TRUNC.NTZ R13, R0 ;  /* 0x00000000000d7305 */ /* 0x0006a2000020f000 */
[----:B------:R-:W3:Y:S01]  /*72e0*/  LDC R15, c[0x0][0x148] ;  /* 0x00005200ff0f7b82 */ /* 0x000ee20000000800 */
[----:B0-----:R-:W-:-:S02]  /*72f0*/  SHF.R.U64 R12, R4, R6, R3 ;  /* 0x00000006040c7219 */ /* 0x001fc40000001203 */
[----:B------:R-:W-:-:S05]  /*7300*/  SHF.R.U32.HI R3, RZ, R6, R3 ;  /* 0x00000006ff037219 */ /* 0x000fca0000011603 */
[----:B------:R-:W0:Y:S01]  /*7310*/  LDC R20, c[0x0][0x600] ;  /* 0x00018000ff147b82 */ /* 0x000e220000000800 */
[-CC-:B-1----:R-:W-:Y:S02]  /*7320*/  SHF.R.U64 R10, R12, R8.reuse, R3.reuse ;  /* 0x000000080c0a7219 */ /* 0x182fe40000001203 */
[----:B------:R-:W-:-:S05]  /*7330*/  SHF.R.U32.HI R3, RZ, R8, R3 ;  /* 0x00000008ff037219 */ /* 0x000fca0000011603 */
[----:B------:R-:W1:Y:S01]  /*7340*/  LDC R27, c[0x0][0x648] ;  /* 0x00019200ff1b7b82 */ /* 0x000e620000000800 */
[-C--:B--2---:R-:W-:Y:S02]  /*7350*/  SHF.L.U32 R4, R5, R26.reuse, RZ ;  /* 0x0000001a05047219 */ /* 0x084fe400000006ff */
[-CC-:B------:R-:W-:Y:S02]  /*7360*/  SHF.R.U64 R14, R10, R26.reuse, R3.reuse ;  /* 0x0000001a0a0e7219 */ /* 0x180fe40000001203 */
[----:B------:R-:W-:Y:S02]  /*7370*/  SHF.R.U32.HI R5, RZ, R26, R3 ;  /* 0x0000001aff057219 */ /* 0x000fe40000011603 */
[----:B------:R-:W-:Y:S01]  /*7380*/  LOP3.LUT R25, RZ, R4, RZ, 0x33, !PT ;  /* 0x00000004ff197212 */ /* 0x000fe200078e33ff */
[----:B------:R-:W2:Y:S01]  /*7390*/  LDC R30, c[0x0][0x638] ;  /* 0x00018e00ff1e7b82 */ /* 0x000ea20000000800 */
[----:B------:R-:W-:Y:S01]  /*73a0*/  SHF.L.U32 R26, R7, R26, RZ ;  /* 0x0000001a071a7219 */ /* 0x000fe200000006ff */
[----:B------:R-:W-:-:S06]  /*73b0*/  IMAD.MOV.U32 R4, RZ, RZ, R14 ;  /* 0x000000ffff047224 */ /* 0x000fcc00078e000e */
[----:B------:R-:W0:Y:S01]  /*73c0*/  LDC R31, c[0x0][0x610] ;  /* 0x00018400ff1f7b82 */ /* 0x000e220000000800 */
        /* <DEDUP_REMOVED lines=11> */
.L_x_161:
[----:B------:R-:W-:Y:S01]  /*7480*/  ISETP.NE.AND P0, PT, R2, 0x1, PT ;  /* 0x000000010200780c */ /* 0x000fe20003f05270 */
[----:B0-----:R-:W-:Y:S01]  /*7490*/  VIADD R7, R20, 0xffffffff ;  /* 0xffffffff14077836 */ /* 0x001fe20000000000 */
[----:B-1-3--:R-:W-:Y:S01]  /*74a0*/  SHF.R.U64 R0, R4, R27, R5 ;  /* 0x0000001b04007219 */ /* 0x00afe20000001205 */
[----:B------:R-:W-:Y:S01]  /*74b0*/  IMAD.MOV R13, RZ, RZ, -R13 ;  /* 0x000000ffff0d7224 */ /* 0x000fe200078e0a0d */
[----:B------:R-:W-:Y:S01]  /*74c0*/  LOP3.LUT R5, R10, R25, RZ, 0xc0, !PT ;  /* 0x000000190a057212 */ /* 0x000fe200078ec0ff */
[----:B------:R-:W-:Y:S01]  /*74d0*/  IMAD.MOV.U32 R4, RZ, RZ, 0x1 ;  /* 0x00000001ff047424 */ /* 0x000fe200078e00ff */
[----:B------:R-:W-:Y:S01]  /*74e0*/  LOP3.LUT R12, R12, R7, RZ, 0xc0, !PT ;  /* 0x000000070c0c7212 */ /* 0x000fe200078ec0ff */
[----:B------:R-:W-:Y:S02]  /*74f0*/  IMAD.MOV R3, RZ, RZ, -R0 ;  /* 0x000000ffff037224 */ /* 0x000fe400078e0a00 */
[----:B------:R-:W-:Y:S02]  /*7500*/  IMAD R0, R26, R0, R5 ;  /* 0x000000001a007224 */ /* 0x000fe400078e0205 */
[----:B--2---:R-:W-:-:S02]  /*7510*/  IMAD R3, R3, R30, R14 ;  /* 0x0000001e03037224 */ /* 0x004fc400078e020e */
[----:B------:R-:W-:Y:S02]  /*7520*/  @P0 IMAD R21, R15, R13, R24 ;  /* 0x0000000d0f150224 */ /* 0x000fe400078e0218 */
[----:B------:R-:W-:Y:S01]  /*7530*/  IMAD R5, R3, R20, R12 ;  /* 0x0000001403057224 */ /* 0x000fe200078e020c */
[----:B------:R-:W-:Y:S01]  /*7540*/  PRMT R3, R4, 0x7610, R3 ;  /* 0x0000761004037816 */ /* 0x000fe20000000003 */
[----:B------:R-:W-:-:S05]  /*7550*/  IMAD R0, R0, R31, R21 ;  /* 0x0000001f00007224 */ /* 0x000fca00078e0215 */
[----:B------:R-:W-:Y:S02]  /*7560*/  SEL R90, R5, R0, !P0 ;  /* 0x00000000055a7207 */ /* 0x000fe40004000000 */
[----:B------:R-:W-:-:S07]  /*7570*/  SEL R0, R0, R5, !P0 ;  /* 0x0000000500007207 */ /* 0x000fce0004000000 */
.L_x_159:
[----:B------:R-:W-:Y:S01]  /*7580*/  LOP3.LUT P0, RZ, R3, 0xff, RZ, 0xc0, !PT ;  /* 0x000000ff03ff7812 */ /* 0x000fe2000780c0ff */
[----:B------:R-:W-:-:S12]  /*7590*/  IMAD.MOV.U32 R98, RZ, RZ, R0 ;  /* 0x000000ffff627224 */ /* 0x000fd800078e0000 */
[----:B------:R-:W-:Y:S05]  /*75a0*/  @P0 BRA `(.L_x_162) ;  /* 0xffffff9c00040947 */ /* 0x000fea000383ffff */
[----:B------:R-:W-:Y:S05]  /*75b0*/  EXIT ;  /* 0x000000000000794d */ /* 0x000fea0003800000 */
.L_x_7:
[----:B0-----:R-:W-:Y:S01]  /*75c0*/  ULDC.64 UR4, c[0x0][0x650] ;  /* 0x0001940000047ab9 */ /* 0x001fe20000000a00 */
        /* <DEDUP_REMOVED lines=25> */
.L_x_164:
[----:B------:R-:W0:Y:S01]  /*7760*/  LDC.64 R28, c[0x0][0x640] ;  /* 0x00019000ff1c7b82 */ /* 0x000e220000000a00 */
[-CC-:B------:R-:W-:Y:S01]  /*7770*/  SHF.R.U64 R22, R12, R6.reuse, R13.reuse ;  /* 0x000000060c167219 */ /* 0x180fe2000000120d */
[----:B------:R-:W-:Y:S01]  /*7780*/  IMAD.MOV.U32 R30, RZ, RZ, 0x1 ;  /* 0x00000001ff1e7424 */ /* 0x000fe200078e00ff */
[----:B------:R-:W-:Y:S02]  /*7790*/  SHF.R.U32.HI R6, RZ, R6, R13 ;  /* 0x00000006ff067219 */ /* 0x000fe4000001160d */
        /* <DEDUP_REMOVED lines=8> */
[----:B------:R-:W-:Y:S01]  /*7820*/  IMAD.IADD R9, R9, 0x1, R11 ;  /* 0x0000000109097824 */ /* 0x000fe200078e020b */
[----:B0-----:R-:W-:-:S04]  /*7830*/  ISETP.NE.U32.AND P0, PT, R28, RZ, PT ;  /* 0x000000ff1c00720c */ /* 0x001fc80003f05070 */
[----:B------:R-:W-:Y:S02]  /*7840*/  ISETP.NE.AND.EX P0, PT, R29, RZ, PT, P0 ;  /* 0x000000ff1d00720c */ /* 0x000fe40003f05300 */
[----:B------:R-:W0:Y:S01]  /*7850*/  LDC R20, c[0x0][0x600] ;  /* 0x00018000ff147b82 */ /* 0x000e220000000800 */
[-CC-:B-1----:R-:W-:Y:S01]  /*7860*/  SHF.R.U64 R14, R8, R10.reuse, R9.reuse ;  /* 0x0000000a080e7219 */ /* 0x182fe20000001209 */
[----:B------:R-:W-:Y:S01]  /*7870*/  IMAD.MOV.U32 R8, RZ, RZ, -0x1 ;  /* 0xffffffffff087424 */ /* 0x000fe200078e00ff */
[----:B------:R-:W-:-:S05]  /*7880*/  SHF.R.U32.HI R9, RZ, R10, R9 ;  /* 0x0000000aff097219 */ /* 0x000fca0000011609 */
[----:B------:R-:W1:Y:S01]  /*7890*/  LDC R24, c[0x0][0x648] ;  /* 0x00019200ff187b82 */ /* 0x000e620000000800 */
[-CC-:B--2---:R-:W-:Y:S02]  /*78a0*/  SHF.R.U64 R23, R14, R12.reuse, R9.reuse ;  /* 0x0000000c0e177219 */ /* 0x184fe40000001209 */
[----:B------:R-:W-:-:S05]  /*78b0*/  SHF.R.U32.HI R6, RZ, R12, R9 ;  /* 0x0000000cff067219 */ /* 0x000fca0000011609 */
[----:B------:R-:W2:Y:S01]  /*78c0*/  LDC R26, c[0x0][0x638] ;  /* 0x00018e00ff1a7b82 */ /* 0x000ea20000000800 */
[-C--:B---3--:R-:W-:Y:S02]  /*78d0*/  SHF.L.U32 R8, R8, R27.reuse, RZ ;  /* 0x0000001b08087219 */ /* 0x088fe400000006ff */
[-CC-:B------:R-:W-:Y:S02]  /*78e0*/  SHF.R.U64 R25, R23, R27.reuse, R6.reuse ;  /* 0x0000001b17197219 */ /* 0x180fe40000001206 */
[----:B------:R-:W-:Y:S02]  /*78f0*/  LOP3.LUT R32, RZ, R8, RZ, 0x33, !PT ;  /* 0x00000008ff207212 */ /* 0x000fe400078e33ff */
[----:B------:R-:W-:Y:S01]  /*7900*/  SHF.R.U32.HI R9, RZ, R27, R6 ;  /* 0x0000001bff097219 */ /* 0x000fe20000011606 */
[----:B------:R-:W3:Y:S01]  /*7910*/  LDC R31, c[0x0][0x610] ;  /* 0x00018400ff1f7b82 */ /* 0x000ee20000000800 */
[----:B------:R-:W-:Y:S01]  /*7920*/  IMAD.MOV.U32 R8, RZ, RZ, R25 ;  /* 0x000000ffff087224 */ /* 0x000fe200078e0019 */
[----:B------:R-:W-:Y:S06]  /*7930*/  @!P0 BRA `(.L_x_165) ;  /* 0x0000000000288947 */ /* 0x000fec0003800000 */
        /* <DEDUP_REMOVED lines=10> */
.L_x_165:
[----:B------:R-:W-:Y:S02]  /*79e0*/  ISETP.NE.AND P0, PT, R2, 0x1, PT ;  /* 0x000000010200780c */ /* 0x000fe40003f05270 */
[----:B-1----:R-:W-:Y:S01]  /*79f0*/  SHF.R.U64 R6, R8, R24, R9 ;  /* 0x0000001808067219 */ /* 0x002fe20000001209 */
[----:B0-----:R-:W-:Y:S01]  /*7a00*/  VIADD R9, R20, 0xffffffff ;  /* 0xffffffff14097836 */ /* 0x001fe20000000000 */
[----:B------:R-:W-:Y:S02]  /*7a10*/  SHF.L.U32 R30, R30, R27, RZ ;  /* 0x0000001b1e1e7219 */ /* 0x000fe400000006ff */
[----:B------:R-:W-:Y:S01]  /*7a20*/  LOP3.LUT R5, R23, R32, RZ, 0xc0, !PT ;  /* 0x0000002017057212 */ /* 0x000fe200078ec0ff */
[----:B------:R-:W-:-:S04]  /*7a30*/  IMAD.MOV R8, RZ, RZ, -R6 ;  /* 0x000000ffff087224 */ /* 0x000fc800078e0a06 */
[----:B------:R-:W-:Y:S01]  /*7a40*/  IMAD R6, R30, R6, R5 ;  /* 0x000000061e067224 */ /* 0x000fe200078e0205 */
[----:B------:R-:W-:Y:S01]  /*7a50*/  LOP3.LUT R5, R14, R9, RZ, 0xc0, !PT ;  /* 0x000000090e057212 */ /* 0x000fe200078ec0ff */
[----:B------:R-:W-:Y:S02]  /*7a60*/  @P0 IMAD R3, R7, R21, R4 ;  /* 0x0000001507030224 */ /* 0x000fe400078e0204 */
[----:B--2---:R-:W-:Y:S02]  /*7a70*/  IMAD R4, R8, R26, R25 ;  /* 0x0000001a08047224 */ /* 0x004fe400078e0219 */
[----:B---3--:R-:W-:Y:S02]  /*7a80*/  IMAD R3, R6, R31, R3 ;  /* 0x0000001f06037224 */ /* 0x008fe400078e0203 */
[----:B------:R-:W-:Y:S02]  /*7a90*/  IMAD R4, R4, R20, R5 ;  /* 0x0000001404047224 */ /* 0x000fe400078e0205 */
[----:B------:R-:W-:-:S02]  /*7aa0*/  IMAD.MOV.U32 R8, RZ, RZ, 0x1 ;  /* 0x00000001ff087424 */ /* 0x000fc400078e00ff */
[----:B------:R-:W-:Y:S01]  /*7ab0*/  IMAD.MOV.U32 R6, RZ, RZ, R22 ;  /* 0x000000ffff067224 */ /* 0x000fe200078e0016 */
[----:B------:R-:W-:Y:S02]  /*7ac0*/  SEL R13, R4, R3, !P0 ;  /* 0x00000003040d7207 */ /* 0x000fe40004000000 */
[----:B------:R-:W-:-:S07]  /*7ad0*/  SEL R20, R3, R4, !P0 ;  /* 0x0000000403147207 */ /* 0x000fce0004000000 */
.L_x_163:
[----:B------:R-:W-:-:S08]  /*7ae0*/  NOP ;  /* 0x0000000000007918 */ /* 0x000fd00000000000 */
[----:B------:R-:W0:-:S00]  /*7af0*/  USETMAXREG.DEALLOC.CTAPOOL 0x28 ;  /* 0x00000028000079c8 */ /* 0x000e0000080e0500 */
[----:B0-----:R-:W-:-:S13]  /*7b00*/  ISETP.NE.AND P0, PT, R0, RZ, PT ;  /* 0x000000ff0000720c */ /* 0x001fda0003f05270 */
[----:B------:R-:W-:Y:S05]  /*7b10*/  @P0 EXIT ;  /* 0x000000000000094d */ /* 0x000fea0003800000 */
[----:B------:R-:W-:Y:S01]  /*7b20*/  LOP3.LUT P0, RZ, R8, 0xff, RZ, 0xc0, !PT ;  /* 0x000000ff08ff7812 */ /* 0x000fe2000780c0ff */
[----:B------:R-:W-:Y:S02]  /*7b30*/  IMAD.MOV.U32 R0, RZ, RZ, 0x1 ;  /* 0x00000001ff007424 */ /* 0x000fe400078e00ff */
[----:B------:R-:W-:-:S10]  /*7b40*/  IMAD.MOV.U32 R3, RZ, RZ, RZ ;  /* 0x000000ffff037224 */ /* 0x000fd400078e00ff */
[----:B------:R-:W-:Y:S05]  /*7b50*/  @!P0 BRA `(.L_x_166) ;  /* 0x0000000c00408947 */ /* 0x000fea0003800000 */
[----:B------:R-:W0:Y:S01]  /*7b60*/  LDC R0, c[0x0][0x28c] ;  /* 0x0000a300ff007b82 */ /* 0x000e220000000800 */
[----:B------:R-:W-:Y:S01]  /*7b70*/  ULDC UR5, c[0x0][0x658] ;  /* 0x0001960000057ab9 */ /* 0x000fe20000000800 */
[----:B------:R-:W-:Y:S01]  /*7b80*/  UMOV UR7, 0xffffffff ;  /* 0xffffffff00077882 */ /* 0x000fe20000000000 */
[----:B------:R-:W-:Y:S01]  /*7b90*/  ULDC UR6, c[0x0][0xc] ;  /* 0x0000030000067ab9 */ /* 0x000fe20000000800 */
[----:B------:R-:W-:Y:S01]  /*7ba0*/  USHF.L.U32 UR8, UR7, UR5, URZ ;  /* 0x0000000507087299 */ /* 0x000fe2000800063f */
[----:B------:R-:W-:Y:S01]  /*7bb0*/  BSSY B0, `(.L_x_166) ;  /* 0x00000ca000007945 */ /* 0x000fe20003800000 */
[----:B------:R-:W-:Y:S01]  /*7bc0*/  UMOV UR9, 0x1 ;  /* 0x0000000100097882 */ /* 0x000fe20000000000 */
[----:B------:R-:W-:Y:S01]  /*7bd0*/  ULDC UR7, c[0x0][0x10] ;  /* 0x0000040000077ab9 */ /* 0x000fe20000000800 */
[----:B------:R-:W1:Y:S01]  /*7be0*/  S2UR UR10, SR_CgaCtaId ;  /* 0x00000000000a79c3 */ /* 0x000e620000008800 */
[----:B------:R-:W-:Y:S01]  /*7bf0*/  UIMAD.WIDE.U32 UR6, UR6, UR7, URZ ;  /* 0x00000007060672a5 */ /* 0x000fe2000f8e003f */
[----:B------:R-:W-:Y:S01]  /*7c00*/  IMAD.MOV.U32 R9, RZ, RZ, 0x1 ;  /* 0x00000001ff097424 */ /* 0x000fe200078e00ff */
[----:B------:R-:W-:Y:S01]  /*7c10*/  USHF.L.U32 UR18, UR9, UR5, URZ ;  /* 0x0000000509127299 */ /* 0x000fe2000800063f */
[----:B------:R-:W-:Y:S01]  /*7c20*/  LOP3.LUT R8, R19, 0x2, RZ, 0xfc, !PT ;  /* 0x0000000213087812 */ /* 0x000fe200078efcff */
[----:B------:R-:W-:Y:S01]  /*7c30*/  ULDC UR4, c[0x0][0x600] ;  /* 0x0001800000047ab9 */ /* 0x000fe20000000800 */
[----:B------:R-:W-:Y:S01]  /*7c40*/  ULDC UR5, c[0x0][0x14] ;  /* 0x0000050000057ab9 */ /* 0x000fe20000000800 */
[----:B------:R-:W-:-:S02]  /*7c50*/  UIADD3 UR4, UR4, -0x1, URZ ;  /* 0xffffffff04047890 */ /* 0x000fc4000fffe03f */
[----:B------:R-:W-:Y:S02]  /*7c60*/  UIMAD.WIDE.U32 UR22, UR6, UR5, URZ ;  /* 0x00000005061672a5 */ /* 0x000fe4000f8e003f */
[----:B------:R-:W-:Y:S02]  /*7c70*/  UIMAD UR13, UR7, UR5, URZ ;  /* 0x00000005070d72a4 */ /* 0x000fe4000f8e023f */
[----:B------:R-:W-:Y:S02]  /*7c80*/  ULOP3.LUT UR17, URZ, UR8, URZ, 0x33, !UPT ;  /* 0x000000083f117292 */ /* 0x000fe4000f8e333f */
[----:B------:R-:W-:Y:S01]  /*7c90*/  UIADD3 UR13, UR23, UR13, URZ ;  /* 0x0000000d170d7290 */ /* 0x000fe2000fffe03f */
[----:B0-----:R-:W-:Y:S01]  /*7ca0*/  VIADD R0, R0, 0x3f ;  /* 0x0000003f00007836 */ /* 0x001fe20000000000 */
[----:B------:R-:W-:-:S04]  /*7cb0*/  ULDC.64 UR24, c[0x0][0x198] ;  /* 0x0000660000187ab9 */ /* 0x000fc80000000a00 */
[----:B------:R-:W-:Y:S01]  /*7cc0*/  SHF.R.S32.HI R3, RZ, 0x1f, R0 ;  /* 0x0000001fff037819 */ /* 0x000fe20000011400 */
[----:B-1----:R-:W-:-:S03]  /*7cd0*/  IMAD.U32 R11, RZ, RZ, UR10 ;  /* 0x0000000aff0b7e24 */ /* 0x002fc6000f8e00ff */
[----:B------:R-:W-:Y:S01]  /*7ce0*/  LEA.HI R3, R3, R0, RZ, 0x6 ;  /* 0x0000000003037211 */ /* 0x000fe200078f30ff */
[----:B------:R-:W-:-:S03]  /*7cf0*/  IMAD.MOV.U32 R0, RZ, RZ, 0x1 ;  /* 0x00000001ff007424 */ /* 0x000fc600078e00ff */
[----:B------:R-:W-:Y:S01]  /*7d00*/  SHF.R.S32.HI R10, RZ, 0x6, R3 ;  /* 0x00000006ff0a7819 */ /* 0x000fe20000011403 */
[----:B------:R-:W-:-:S04]  /*7d10*/  IMAD.MOV.U32 R3, RZ, RZ, RZ ;  /* 0x000000ffff037224 */ /* 0x000fc800078e00ff */
[----:B------:R-:W-:-:S07]  /*7d20*/  VIADD R12, R10, 0x1 ;  /* 0x000000010a0c7836 */ /* 0x000fce0000000000 */
.L_x_177:
[----:B------:R-:W-:-:S03]  /*7d30*/  UMOV UR5, 0xffffffff ;  /* 0xffffffff00057882 */ /* 0x000fc60000000000 */
[----:B------:R-:W-:Y:S05]  /*7d40*/  BRA.DIV UR5, `(.L_x_167) ;  /* 0x0000000e05d07947 */ /* 0x000fea000b800000 */
[----:B------:R-:W-:-:S13]  /*7d50*/  ELECT P6, URZ, PT ;  /* 0x00000000003f782f */ /* 0x000fda00038c0000 */
.L_x_189:
[----:B------:R-:W0:Y:S01]  /*7d60*/  LDC R4, c[0x0][0x28c] ;  /* 0x0000a300ff047b82 */ /* 0x000e220000000800 */
[----:B------:R-:W-:Y:S01]  /*7d70*/  BSSY B1, `(.L_x_168) ;  /* 0x000003b000017945 */ /* 0x000fe20003800000 */
[----:B0-----:R-:W-:-:S13]  /*7d80*/  ISETP.LT.OR P6, PT, R4, 0x1, !P6 ;  /* 0x000000010400780c */ /* 0x001fda00077c1670 */
[----:B------:R-:W-:Y:S05]  /*7d90*/  @P6 BRA `(.L_x_169) ;  /* 0x0000000000e06947 */ /* 0x000fea0003800000 */
[----:B------:R-:W-:Y:S02]  /*7da0*/  IMAD R20, R20, 0x2, R11 ;  /* 0x0000000214147824 */ /* 0x000fe400078e020b */
[----:B------:R-:W-:Y:S02]  /*7db0*/  IMAD.SHL.U32 R21, R13, 0x40, RZ ;  /* 0x000000400d157824 */ /* 0x000fe400078e00ff */
[----:B------:R-:W-:Y:S02]  /*7dc0*/  IMAD.MOV.U32 R22, RZ, RZ, RZ ;  /* 0x000000ffff167224 */ /* 0x000fe400078e00ff */
[----:B------:R-:W-:Y:S02]  /*7dd0*/  IMAD.MOV.U32 R4, RZ, RZ, R12 ;  /* 0x000000ffff047224 */ /* 0x000fe400078e000c */
[----:B------:R-:W-:Y:S02]  /*7de0*/  IMAD.MOV.U32 R5, RZ, RZ, R0 ;  /* 0x000000ffff057224 */ /* 0x000fe400078e0000 */
[----:B------:R-:W-:-:S02]  /*7df0*/  IMAD.MOV.U32 R14, RZ, RZ, R3 ;  /* 0x000000ffff0e7224 */ /* 0x000fc400078e0003 */
[----:B------:R-:W-:-:S07]  /*7e00*/  IMAD.SHL.U32 R15, R20, 0x80, RZ ;  /* 0x00000080140f7824 */ /* 0x000fce00078e00ff */
.L_x_172:
[----:B------:R-:W0:Y:S01]  /*7e10*/  S2UR UR5, SR_CgaCtaId ;  /* 0x00000000000579c3 */ /* 0x000e220000008800 */
[----:B------:R-:W-:Y:S02]  /*7e20*/  MOV R20, 0x400 ;  /* 0x0000040000147802 */ /* 0x000fe40000000f00 */
[----:B------:R-:W-:Y:S02]  /*7e30*/  SHF.L.U32 R7, R5, 0x1f, RZ ;  /* 0x0000001f05077819 */ /* 0x000fe400000006ff */
[----:B------:R-:W-:-:S13]  /*7e40*/  LOP3.LUT P1, RZ, R18, 0x7f, RZ, 0xc0, !PT ;  /* 0x0000007f12ff7812 */ /* 0x000fda000782c0ff */
[----:B------:R-:W1:Y:S01]  /*7e50*/  @!P1 LDC R13, c[0x0][0x500] ;  /* 0x00014000ff0d9b82 */ /* 0x000e620000000800 */
[----:B0-----:R-:W-:-:S05]  /*7e60*/  IMAD.U32 R11, RZ, RZ, UR5 ;  /* 0x00000005ff0b7e24 */ /* 0x001fca000f8e00ff */
[----:B------:R-:W-:-:S05]  /*7e70*/  LEA R23, R11, R20, 0x18 ;  /* 0x000000140b177211 */ /* 0x000fca00078ec0ff */
[----:B------:R-:W-:-:S04]  /*7e80*/  IMAD R20, R14, 0x8, R23 ;  /* 0x000000080e147824 */ /* 0x000fc800078e0217 */
[----:B------:R-:W0:Y:S02]  /*7e90*/  SYNCS.PHASECHK.TRANS64.TRYWAIT P0, [R20+URZ+0x28], R7 ;  /* 0x00002807140075a7 */ /* 0x000e24000800017f */
[----:B01----:R-:W-:Y:S05]  /*7ea0*/  @!P0 BRA `(.L_x_170) ;  /* 0x0000000c00988947 */ /* 0x003fea0003800000 */
.L_x_190:
[----:B0-----:R-:W-:Y:S01]  /*7eb0*/  PRMT R7, R8, 0x9910, RZ ;  /* 0x0000991008077816 */ /* 0x001fe200000000ff */
[----:B------:R0:W-:Y:S03]  /*7ec0*/  @!P1 SYNCS.ARRIVE.TRANS64 RZ, [R20+URZ], R13 ;  /* 0x0000000d14ff99a7 */ /* 0x0001e6000800003f */
[----:B------:R-:W-:-:S13]  /*7ed0*/  ISETP.NE.AND P0, PT, R7, 0x2, PT ;  /* 0x000000020700780c */ /* 0x000fda0003f05270 */
[----:B0-----:R-:W-:Y:S05]  /*7ee0*/  @P0 BRA `(.L_x_171) ;  /* 0x0000000000040947 */ /* 0x001fea0003800000 */
[----:B------:R-:W-:Y:S01]  /*7ef0*/  BPT.TRAP 0x1 ;  /* 0x000000040000795c */ /* 0x000fe20000300000 */
.L_x_171:
[----:B------:R-:W-:Y:S01]  /*7f00*/  IMAD R7, R14, 0x2, R11 ;  /* 0x000000020e077824 */ /* 0x000fe200078e020b */
[----:B------:R-:W-:Y:S01]  /*7f10*/  R2UR UR9, R20 ;  /* 0x00000000140972ca */ /* 0x000fe200000e0000 */
[----:B------:R-:W-:Y:S01]  /*7f20*/  VIADD R4, R4, 0xffffffff ;  /* 0xffffffff04047836 */ /* 0x000fe20000000000 */
[----:B------:R-:W-:Y:S01]  /*7f30*/  UIADD3 UR6, UP0, UR24, 0xf0, URZ ;  /* 0x000000f018067890 */ /* 0x000fe2000ff1e03f */
[----:B------:R-:W-:Y:S01]  /*7f40*/  IMAD.SHL.U32 R7, R7, 0x2000, RZ ;  /* 0x0000200007077824 */ /* 0x000fe200078e00ff */
[----:B------:R-:W-:Y:S01]  /*7f50*/  R2UR UR11, R15 ;  /* 0x000000000f0b72ca */ /* 0x000fe200000e0000 */
[----:B------:R-:W-:Y:S01]  /*7f60*/  UIADD3 UR26, UP1, UR24, 0x1f0, URZ ;  /* 0x000001f0181a7890 */ /* 0x000fe2000ff3e03f */
[----:B------:R-:W-:Y:S01]  /*7f70*/  R2UR UR10, R22 ;  /* 0x00000000160a72ca */ /* 0x000fe200000e0000 */
[--C-:B------:R-:W-:Y:S01]  /*7f80*/  IMAD R7, R7, 0x2, R23.reuse ;  /* 0x0000000207077824 */ /* 0x100fe200078e0217 */
[----:B------:R-:W-:Y:S01]  /*7f90*/  R2UR UR12, R6 ;  /* 0x00000000060c72ca */ /* 0x000fe200000e0000 */
[C---:B------:R-:W-:Y:S01]  /*7fa0*/  IMAD R23, R14.reuse, 0x2000, R23 ;  /* 0x000020000e177824 */ /* 0x040fe200078e0217 */
[----:B------:R-:W-:Y:S01]  /*7fb0*/  R2UR UR19, R21 ;  /* 0x00000000151372ca */ /* 0x000fe200000e0000 */
[----:B------:R-:W-:Y:S01]  /*7fc0*/  UIADD3.X UR7, URZ, UR25, URZ, UP0, !UPT ;  /* 0x000000193f077290 */ /* 0x000fe200087fe43f */
[----:B------:R-:W-:Y:S01]  /*7fd0*/  R2UR UR5, R7 ;  /* 0x00000000070572ca */ /* 0x000fe200000e0000 */
[----:B------:R-:W-:Y:S01]  /*7fe0*/  VIADD R14, R14, 0x1 ;  /* 0x000000010e0e7836 */ /* 0x000fe20000000000 */
[----:B------:R-:W-:Y:S01]  /*7ff0*/  R2UR UR8, R23 ;  /* 0x00000000170872ca */ /* 0x000fe200000e0000 */
[----:B------:R-:W-:Y:S01]  /*8000*/  UIADD3.X UR27, URZ, UR25, URZ, UP1, !UPT ;  /* 0x000000193f1b7290 */ /* 0x000fe20008ffe43f */
[----:B------:R-:W-:Y:S01]  /*8010*/  ISETP.GT.AND P1, PT, R4, 0x1, PT ;  /* 0x000000010400780c */ /* 0x000fe20003f24270 */
[----:B------:R-:W-:Y:S01]  /*8020*/  UMOV UR20, 0x30000 ;  /* 0x0003000000147882 */ /* 0x000fe20000000000 */
[----:B------:R-:W-:Y:S01]  /*8030*/  UMOV UR14, 0x0 ;  /* 0x00000000000e7882 */ /* 0x000fe20000000000 */
[----:B------:R-:W-:Y:S01]  /*8040*/  UMOV UR15, 0x10000000 ;  /* 0x10000000000f7882 */ /* 0x000fe20000000000 */
[----:B------:R-:W-:Y:S01]  /*8050*/  ISETP.NE.AND P0, PT, R14, 0x5, PT ;  /* 0x000000050e00780c */ /* 0x000fe20003f05270 */
[----:B------:R-:W-:-:S03]  /*8060*/  VIADD R22, R22, 0x40 ;  /* 0x0000004016167836 */ /* 0x000fc60000000000 */
[----:B------:R-:W-:Y:S01]  /*8070*/  SEL R20, RZ, 0x1, P0 ;  /* 0x00000001ff147807 */ /* 0x000fe20000000000 */
[----:B------:R-:W-:Y:S01]  /*8080*/  UIADD3 UR5, UR5, 0x100, URZ ;  /* 0x0000010005057890 */ /* 0x000fe2000fffe03f */
[----:B------:R-:W-:Y:S01]  /*8090*/  SEL R14, R14, RZ, P0 ;  /* 0x000000ff0e0e7207 */ /* 0x000fe20000000000 */
[----:B------:R-:W-:Y:S01]  /*80a0*/  UIADD3 UR16, UR8, 0x28100, URZ ;  /* 0x0002810008107890 */ /* 0x000fe2000fffe03f */
[----:B------:R-:W-:-:S04]  /*80b0*/  LOP3.LUT R5, R5, R20, RZ, 0x3c, !PT ;  /* 0x0000001405057212 */ /* 0x000fc800078e3cff */
[----:B------:R-:W-:Y:S02]  /*80c0*/  UMOV UR8, UR5 ;  /* 0x0000000500087c82 */ /* 0x000fe40008000000 */
[----:B------:R0:W-:Y:S02]  /*80d0*/  UTMALDG.3D.MULTICAST [UR8], [UR6], UR20, desc[UR14] ;  /* 0x00000e08060073b4 */ /* 0x0001e40008011814 */
[----:B0-----:R-:W-:Y:S01]  /*80e0*/  UMOV UR8, UR16 ;  /* 0x0000001000087c82 */ /* 0x001fe20008000000 */
[----:B------:R-:W-:Y:S02]  /*80f0*/  UMOV UR11, UR19 ;  /* 0x00000013000b7c82 */ /* 0x000fe40008000000 */
[----:B------:R0:W-:Y:S02]  /*8100*/  UTMALDG.3D [UR8], [UR26], desc[UR14] ;  /* 0x00000e081a0075b4 */ /* 0x0001e40008011000 */
[----:B0-----:R-:W-:Y:S05]  /*8110*/  @P1 BRA `(.L_x_172) ;  /* 0xfffffffc003c1947 */ /* 0x001fea000383ffff */
.L_x_169:
[----:B------:R-:W-:Y:S05]  /*8120*/  BSYNC B1 ;  /* 0x0000000000017941 */ /* 0x000fea0003800000 */
.L_x_168:
[----:B------:R-:W-:Y:S01]  /*8130*/  LOP3.LUT P1, RZ, R9, 0xff, RZ, 0xc0, !PT ;  /* 0x000000ff09ff7812 */ /* 0x000fe2000782c0ff */
[C---:B------:R-:W-:Y:S01]  /*8140*/  IMAD.IADD R6, R10.reuse, 0x1, R3 ;  /* 0x000000010a067824 */ /* 0x040fe200078e0203 */
[----:B------:R-:W-:Y:S01]  /*8150*/  ULDC.64 UR6, c[0x0][0x650] ;  /* 0x0001940000067ab9 */ /* 0x000fe20000000a00 */
[----:B------:R-:W-:Y:S01]  /*8160*/  ISETP.GE.U32.AND P2, PT, R10, 0x5, PT ;  /* 0x000000050a00780c */ /* 0x000fe20003f46070 */
[----:B------:R-:W-:Y:S01]  /*8170*/  BSSY B1, `(.L_x_173) ;  /* 0x000006b000017945 */ /* 0x000fe20003800000 */
[----:B------:R-:W-:Y:S01]  /*8180*/  IMAD.MOV.U32 R20, RZ, RZ, -0x1 ;  /* 0xffffffffff147424 */ /* 0x000fe200078e00ff */
[----:B------:R-:W-:Y:S01]  /*8190*/  ISETP.GT.U32.AND P0, PT, R6, 0x4, PT ;  /* 0x000000040600780c */ /* 0x000fe20003f04070 */
[----:B------:R-:W-:Y:S01]  /*81a0*/  IMAD.MOV.U32 R13, RZ, RZ, -0x1 ;  /* 0xffffffffff0d7424 */ /* 0x000fe200078e00ff */
[----:B------:R-:W-:Y:S02]  /*81b0*/  PRMT R9, RZ, 0x7610, R9 ;  /* 0x00007610ff097816 */ /* 0x000fe40000000009 */
[----:B------:R-:W-:-:S03]  /*81c0*/  ISETP.LT.U32.AND P0, PT, R10, 0x5, P0 ;  /* 0x000000050a00780c */ /* 0x000fc60000701070 */
[----:B------:R-:W0:Y:S01]  /*81d0*/  @P1 S2R R11, SR_CgaCtaId ;  /* 0x00000000000b1919 */ /* 0x000e220000008800 */
[----:B------:R-:W-:-:S04]  /*81e0*/  @P1 MOV R4, 0x400 ;  /* 0x0000040000041802 */ /* 0x000fc80000000f00 */
[----:B0-----:R-:W-:Y:S01]  /*81f0*/  @P1 LEA R3, R11, R4, 0x18 ;  /* 0x000000040b031211 */ /* 0x001fe200078ec0ff */
[----:B------:R-:W-:-:S03]  /*8200*/  IMAD.WIDE.U32 R4, R6, -0x33333333, RZ ;  /* 0xcccccccd06047825 */ /* 0x000fc600078e00ff */
[----:B------:R0:W-:Y:S01]  /*8210*/  @P1 SYNCS.ARRIVE.TRANS64.A1T0 RZ, [R3+URZ+0x68], RZ ;  /* 0x000068ff03ff19a7 */ /* 0x0001e2000810003f */
[----:B------:R-:W-:Y:S02]  /*8220*/  IADD3 R16, P1, R16, UR22, RZ ;  /* 0x0000001610107c10 */ /* 0x000fe4000ff3e0ff */
[----:B------:R-:W-:Y:S02]  /*8230*/  SHF.R.U32.HI R5, RZ, 0x2, R5 ;  /* 0x00000002ff057819 */ /* 0x000fe40000011605 */
[----:B------:R-:W-:Y:S02]  /*8240*/  IADD3.X R17, R17, UR13, RZ, P1, !PT ;  /* 0x0000000d11117c10 */ /* 0x000fe40008ffe4ff */
[----:B------:R-:W-:Y:S02]  /*8250*/  PRMT R4, RZ, 0x7610, R4 ;  /* 0x00007610ff047816 */ /* 0x000fe40000000004 */
[----:B0-----:R-:W-:Y:S02]  /*8260*/  SEL R3, RZ, 0x1, !P0 ;  /* 0x00000001ff037807 */ /* 0x001fe40004000000 */
[----:B------:R-:W-:-:S02]  /*8270*/  ISETP.GE.U32.AND P0, PT, R16, UR6, PT ;  /* 0x0000000610007c0c */ /* 0x000fc4000bf06070 */
[----:B------:R-:W-:Y:S01]  /*8280*/  LOP3.LUT R0, R0, R3, RZ, 0x3c, !PT ;  /* 0x0000000300007212 */ /* 0x000fe200078e3cff */
[----:B------:R-:W-:Y:S01]  /*8290*/  IMAD R3, R5, -0x5, R6 ;  /* 0xfffffffb05037824 */ /* 0x000fe200078e0206 */
[----:B------:R-:W-:Y:S01]  /*82a0*/  ISETP.GE.U32.AND.EX P0, PT, R17, UR7, PT, P0 ;  /* 0x0000000711007c0c */ /* 0x000fe2000bf06100 */
[----:B------:R-:W-:Y:S01]  /*82b0*/  IMAD.MOV.U32 R6, RZ, RZ, -0x1 ;  /* 0xffffffffff067424 */ /* 0x000fe200078e00ff */
[----:B------:R-:W-:-:S11]  /*82c0*/  @P2 LOP3.LUT R0, R0, 0x1, R5, 0x78, !PT ;  /* 0x0000000100002812 */ /* 0x000fd600078e7805 */
[----:B------:R-:W-:Y:S05]  /*82d0*/  @P0 BRA `(.L_x_174) ;  /* 0x0000000400500947 */ /* 0x000fea0003800000 */
[----:B------:R-:W0:Y:S01]  /*82e0*/  S2R R15, SR_CTAID.X ;  /* 0x00000000000f7919 */ /* 0x000e220000002500 */
[----:B------:R-:W-:Y:S01]  /*82f0*/  ULDC.64 UR6, c[0x0][0x628] ;  /* 0x00018a0000067ab9 */ /* 0x000fe20000000a00 */
[----:B------:R-:W1:Y:S01]  /*8300*/  LDC R20, c[0x0][0x144] ;  /* 0x00005100ff147b82 */ /* 0x000e620000000800 */
[----:B------:R-:W-:Y:S01]  /*8310*/  ISETP.NE.U32.AND P0, PT, RZ, UR6, PT ;  /* 0x00000006ff007c0c */ /* 0x000fe2000bf05070 */
[----:B------:R-:W2:Y:S01]  /*8320*/  S2R R13, SR_CTAID.Y ;  /* 0x00000000000d7919 */ /* 0x000ea20000002600 */
[----:B------:R-:W-:Y:S01]  /*8330*/  ULDC UR8, c[0x0][0x630] ;  /* 0x00018c0000087ab9 */ /* 0x000fe20000000800 */
[----:B------:R-:W-:Y:S01]  /*8340*/  ULDC UR9, c[0x0][0x150] ;  /* 0x0000540000097ab9 */ /* 0x000fe20000000800 */
[----:B------:R-:W-:Y:S01]  /*8350*/  ISETP.NE.AND.EX P0, PT, RZ, UR7, PT, P0 ;  /* 0x00000007ff007c0c */ /* 0x000fe2000bf05300 */
[----:B------:R-:W-:Y:S02]  /*8360*/  IMAD.MOV.U32 R4, RZ, RZ, R16 ;  /* 0x000000ffff047224 */ /* 0x000fe400078e0010 */
[----:B------:R-:W-:Y:S01]  /*8370*/  IMAD.MOV.U32 R5, RZ, RZ, R17 ;  /* 0x000000ffff057224 */ /* 0x000fe200078e0011 */
[----:B0-----:R-:W-:-:S09]  /*8380*/  I2FP.F32.U32 R22, R15 ;  /* 0x0000000f00167245 */ /* 0x001fd20000201000 */
[----:B------:R-:W-:Y:S05]  /*8390*/  @!P0 BRA `(.L_x_175) ;  /* 0x0000000000288947 */ /* 0x000fea0003800000 */
[----:B------:R-:W-:Y:S02]  /*83a0*/  ULDC UR5, c[0x0][0x634] ;  /* 0x00018d0000057ab9 */ /* 0x000fe40000000800 */
[----:B------:R-:W-:-:S05]  /*83b0*/  IADD3 R5, P0, R16, UR5, RZ ;  /* 0x0000000510057c10 */ /* 0x000fca000ff1e0ff */
[----:B------:R-:W-:-:S04]  /*83c0*/  IMAD.X R21, RZ, RZ, R17, P0 ;  /* 0x000000ffff157224 */ /* 0x000fc800000e0611 */
[----:B------:R-:W-:-:S04]  /*83d0*/  IMAD.WIDE.U32 R6, R21, UR6, RZ ;  /* 0x0000000615067c25 */ /* 0x000fc8000f8e00ff */
[----:B------:R-:W-:-:S04]  /*83e0*/  IMAD.WIDE.U32 R6, P0, R5, UR7, R6 ;  /* 0x0000000705067c25 */ /* 0x000fc8000f800006 */
[----:B------:R-:W-:-:S04]  /*83f0*/  IMAD.WIDE.U32 R4, R5, UR6, RZ ;  /* 0x0000000605047c25 */ /* 0x000fc8000f8e00ff */
[----:B------:R-:W-:Y:S01]  /*8400*/  IMAD.MOV.U32 R4, RZ, RZ, R7 ;  /* 0x000000ffff047224 */ /* 0x000fe200078e0007 */
[----:B------:R-:W-:Y:S01]  /*8410*/  IADD3 RZ, P1, R5, R6, RZ ;  /* 0x0000000605ff7210 */ /* 0x000fe20007f3e0ff */
[----:B------:R-:W-:-:S04]  /*8420*/  IMAD.X R5, RZ, RZ, RZ, P0 ;  /* 0x000000ffff057224 */ /* 0x000fc800000e06ff */
[----:B------:R-:W-:-:S08]  /*8430*/  IMAD.WIDE.U32.X R4, R21, UR7, R4, P1 ;  /* 0x0000000715047c25 */ /* 0x000fd000088e0404 */
.L_x_175:
[----:B------:R-:W-:Y:S01]  /*8440*/  FMUL R22, R22, UR9 ;  /* 0x0000000916167c20 */ /* 0x000fe20008400000 */
[--C-:B------:R-:W-:Y:S01]  /*8450*/  SHF.R.U64 R14, R4, UR8, R5.reuse ;  /* 0x00000008040e7c19 */ /* 0x100fe20008001205 */
[----:B------:R-:W-:Y:S01]  /*8460*/  ULDC.64 UR6, c[0x0][0x620] ;  /* 0x0001880000067ab9 */ /* 0x000fe20000000a00 */
[----:B------:R-:W-:Y:S01]  /*8470*/  SHF.R.U32.HI R4, RZ, UR8, R5 ;  /* 0x00000008ff047c19 */ /* 0x000fe20008011605 */
[----:B------:R-:W-:Y:S01]  /*8480*/  ULDC.64 UR8, c[0x0][0x640] ;  /* 0x0001900000087ab9 */ /* 0x000fe20000000a00 */
[----:B------:R-:W-:Y:S01]  /*8490*/  IADD3 R5, P0, RZ, -R14, RZ ;  /* 0x8000000eff057210 */ /* 0x000fe20007f1e0ff */
[----:B------:R-:W0:Y:S01]  /*84a0*/  F2I.U32.TRUNC.NTZ R22, R22 ;  /* 0x0000001600167305 */ /* 0x000e22000020f000 */
[----:B------:R-:W-:-:S03]  /*84b0*/  ULDC UR5, c[0x0][0x618] ;  /* 0x0001860000057ab9 */ /* 0x000fc60000000800 */
[----:B------:R-:W-:Y:S01]  /*84c0*/  IMAD.X R4, RZ, RZ, ~R4, P0 ;  /* 0x000000ffff047224 */ /* 0x000fe200000e0e04 */
[----:B------:R-:W-:-:S03]  /*84d0*/  ISETP.NE.U32.AND P0, PT, RZ, UR8, PT ;  /* 0x00000008ff007c0c */ /* 0x000fc6000bf05070 */
[----:B------:R-:W-:Y:S01]  /*84e0*/  IMAD R4, R4, UR6, RZ ;  /* 0x0000000604047c24 */ /* 0x000fe2000f8e02ff */
[----:B------:R-:W-:-:S03]  /*84f0*/  ISETP.NE.AND.EX P0, PT, RZ, UR9, PT, P0 ;  /* 0x00000009ff007c0c */ /* 0x000fc6000bf05300 */
[C---:B------:R-:W-:Y:S02]  /*8500*/  IMAD R7, R5.reuse, UR7, R4 ;  /* 0x0000000705077c24 */ /* 0x040fe4000f8e0204 */
[----:B------:R-:W-:Y:S01]  /*8510*/  IMAD.WIDE.U32 R4, R5, UR6, R16 ;  /* 0x0000000605047c25 */ /* 0x000fe2000f8e0010 */
[----:B------:R-:W-:-:S03]  /*8520*/  ULDC UR6, c[0x0][0x154] ;  /* 0x0000550000067ab9 */ /* 0x000fc60000000800 */
[----:B0-----:R-:W-:Y:S02]  /*8530*/  IMAD.MOV R6, RZ, RZ, -R22 ;  /* 0x000000ffff067224 */ /* 0x001fe400078e0a16 */
[----:B------:R-:W-:Y:S02]  /*8540*/  IMAD.IADD R5, R5, 0x1, R7 ;  /* 0x0000000105057824 */ /* 0x000fe400078e0207 */
[----:B-1----:R-:W-:Y:S01]  /*8550*/  IMAD R15, R20, R6, R15 ;  /* 0x00000006140f7224 */ /* 0x002fe200078e020f */
[----:B--2---:R-:W-:Y:S01]  /*8560*/  I2FP.F32.U32 R6, R13 ;  /* 0x0000000d00067245 */ /* 0x004fe20000201000 */
[----:B------:R-:W0:Y:S01]  /*8570*/  LDC R20, c[0x0][0x148] ;  /* 0x00005200ff147b82 */ /* 0x000e220000000800 */
[--C-:B------:R-:W-:Y:S02]  /*8580*/  SHF.R.U64 R21, R4, UR5, R5.reuse ;  /* 0x0000000504157c19 */ /* 0x100fe40008001205 */
[----:B------:R-:W-:Y:S01]  /*8590*/  SHF.R.U32.HI R4, RZ, UR5, R5 ;  /* 0x00000005ff047c19 */ /* 0x000fe20008011605 */
[----:B------:R-:W-:Y:S01]  /*85a0*/  FMUL R6, R6, UR6 ;  /* 0x0000000606067c20 */ /* 0x000fe20008400000 */
[----:B------:R-:W-:-:S02]  /*85b0*/  ULDC UR5, c[0x0][0x608] ;  /* 0x0001820000057ab9 */ /* 0x000fc40000000800 */
[--C-:B------:R-:W-:Y:S01]  /*85c0*/  SHF.R.U64 R23, R21, UR5, R4.reuse ;  /* 0x0000000515177c19 */ /* 0x100fe20008001204 */
[----:B------:R1:W2:Y:S01]  /*85d0*/  F2I.U32.TRUNC.NTZ R24, R6 ;  /* 0x0000000600187305 */ /* 0x0002a2000020f000 */
[----:B------:R-:W-:Y:S01]  /*85e0*/  SHF.R.U32.HI R4, RZ, UR5, R4 ;  /* 0x00000005ff047c19 */ /* 0x000fe20008011604 */
[----:B------:R-:W-:-:S03]  /*85f0*/  ULDC UR5, c[0x0][0x658] ;  /* 0x0001960000057ab9 */ /* 0x000fc60000000800 */
[--C-:B------:R-:W-:Y:S02]  /*8600*/  SHF.R.U64 R22, R23, UR5, R4.reuse ;  /* 0x0000000517167c19 */ /* 0x100fe40008001204 */
[----:B------:R-:W-:-:S03]  /*8610*/  SHF.R.U32.HI R25, RZ, UR5, R4 ;  /* 0x00000005ff197c19 */ /* 0x000fc60008011604 */
[----:B------:R-:W-:Y:S02]  /*8620*/  IMAD.MOV.U32 R4, RZ, RZ, R22 ;  /* 0x000000ffff047224 */ /* 0x000fe400078e0016 */
[----:B------:R-:W-:Y:S01]  /*8630*/  IMAD.MOV.U32 R5, RZ, RZ, R25 ;  /* 0x000000ffff057224 */ /* 0x000fe200078e0019 */
[----:B-1----:R-:W-:Y:S06]  /*8640*/  @!P0 BRA `(.L_x_176) ;  /* 0x0000000000288947 */ /* 0x002fec0003800000 */
        /* <DEDUP_REMOVED lines=10> */
.L_x_176:
[----:B------:R-:W-:Y:S01]  /*86f0*/  ISETP.NE.AND P0, PT, R2, 0x1, PT ;  /* 0x000000010200780c */ /* 0x000fe20003f05270 */
[----:B------:R-:W-:Y:S01]  /*8700*/  ULDC UR5, c[0x0][0x648] ;  /* 0x0001920000057ab9 */ /* 0x000fe20000000800 */
[----:B------:R-:W-:Y:S01]  /*8710*/  LOP3.LUT R23, R23, UR17, RZ, 0xc0, !PT ;  /* 0x0000001117177c12 */ /* 0x000fe2000f8ec0ff */
[----:B--2---:R-:W-:Y:S01]  /*8720*/  IMAD.MOV R24, RZ, RZ, -R24 ;  /* 0x000000ffff187224 */ /* 0x004fe200078e0a18 */
[----:B------:R-:W-:Y:S01]  /*8730*/  SHF.R.U64 R4, R4, UR5, R5 ;  /* 0x0000000504047c19 */ /* 0x000fe20008001205 */
[----:B------:R-:W-:Y:S01]  /*8740*/  ULDC UR5, c[0x0][0x638] ;  /* 0x00018e0000057ab9 */ /* 0x000fe20000000800 */
[----:B------:R-:W-:Y:S01]  /*8750*/  LOP3.LUT R21, R21, UR4, RZ, 0xc0, !PT ;  /* 0x0000000415157c12 */ /* 0x000fe2000f8ec0ff */
[----:B------:R-:W-:Y:S01]  /*8760*/  ULDC UR6, c[0x0][0x610] ;  /* 0x0001840000067ab9 */ /* 0x000fe20000000800 */
[----:B------:R-:W-:Y:S02]  /*8770*/  IMAD.MOV.U32 R6, RZ, RZ, R14 ;  /* 0x000000ffff067224 */ /* 0x000fe400078e000e */
[----:B------:R-:W-:-:S02]  /*8780*/  IMAD.MOV R5, RZ, RZ, -R4 ;  /* 0x000000ffff057224 */ /* 0x000fc400078e0a04 */
[----:B------:R-:W-:Y:S02]  /*8790*/  IMAD R4, R4, UR18, R23 ;  /* 0x0000001204047c24 */ /* 0x000fe4000f8e0217 */
[----:B0-----:R-:W-:Y:S02]  /*87a0*/  @P0 IMAD R15, R20, R24, R13 ;  /* 0x00000018140f0224 */ /* 0x001fe400078e020d */
[----:B------:R-:W-:Y:S01]  /*87b0*/  IMAD R22, R5, UR5, R22 ;  /* 0x0000000505167c24 */ /* 0x000fe2000f8e0216 */
[----:B------:R-:W-:Y:S01]  /*87c0*/  ULDC UR5, c[0x0][0x600] ;  /* 0x0001800000057ab9 */ /* 0x000fe20000000800 */
[----:B------:R-:W-:Y:S02]  /*87d0*/  IMAD R15, R4, UR6, R15 ;  /* 0x00000006040f7c24 */ /* 0x000fe4000f8e020f */
[----:B------:R-:W-:Y:S02]  /*87e0*/  IMAD R22, R22, UR5, R21 ;  /* 0x0000000516167c24 */ /* 0x000fe4000f8e0215 */
[----:B------:R-:W-:-:S03]  /*87f0*/  IMAD.MOV.U32 R4, RZ, RZ, 0x1 ;  /* 0x00000001ff047424 */ /* 0x000fc600078e00ff */
[----:B------:R-:W-:Y:S02]  /*8800*/  SEL R13, R22, R15, !P0 ;  /* 0x0000000f160d7207 */ /* 0x000fe40004000000 */
[----:B------:R-:W-:-:S07]  /*8810*/  SEL R20, R15, R22, !P0 ;  /* 0x000000160f147207 */ /* 0x000fce0004000000 */
.L_x_174:
[----:B------:R-:W-:Y:S05]  /*8820*/  BSYNC B1 ;  /* 0x0000000000017941 */ /* 0x000fea0003800000 */
.L_x_173:
[----:B------:R-:W-:-:S13]  /*8830*/  LOP3.LUT P0, RZ, R4, 0xff, RZ, 0xc0, !PT ;  /* 0x000000ff04ff7812 */ /* 0x000fda000780c0ff */
[----:B------:R-:W-:Y:S05]  /*8840*/  @P0 BRA `(.L_x_177) ;  /* 0xfffffff400380947 */ /* 0x000fea000383ffff */
[----:B------:R-:W-:Y:S05]  /*8850*/  BSYNC B0 ;  /* 0x0000000000007941 */ /* 0x000fea0003800000 */
.L_x_166:
[----:B------:R-:W-:-:S03]  /*8860*/  UMOV UR5, 0xffffffff ;  /* 0xffffffff00057882 */ /* 0x000fc60000000000 */
[----:B------:R-:W-:Y:S05]  /*8870*/  BRA.DIV UR5, `(.L_x_178) ;  /* 0x0000000605387947 */ /* 0x000fea000b800000 */
[----:B------:R-:W-:-:S13]  /*8880*/  ELECT P6, URZ, PT ;  /* 0x00000000003f782f */ /* 0x000fda00038c0000 */
.L_x_193:
[----:B------:R-:W-:Y:S04]  /*8890*/  BSSY B0, `(.L_x_179) ;  /* 0x0000034000007945 */ /* 0x000fe80003800000 */
[----:B------:R-:W-:Y:S05]  /*88a0*/  @!P6 BRA `(.L_x_180) ;  /* 0x0000000000c8e947 */ /* 0x000fea0003800000 */
[----:B------:R-:W-:-:S04]  /*88b0*/  LOP3.LUT R19, R19, 0x2, RZ, 0xfc, !PT ;  /* 0x0000000213137812 */ /* 0x000fc800078efcff */
[----:B------:R-:W-:-:S13]  /*88c0*/  ISETP.NE.AND P0, PT, R19, 0x3, PT ;  /* 0x000000031300780c */ /* 0x000fda0003f05270 */
[----:B------:R-:W-:Y:S05]  /*88d0*/  @!P0 BRA `(.L_x_181) ;  /* 0x0000000000048947 */ /* 0x000fea0003800000 */
[----:B------:R-:W-:Y:S01]  /*88e0*/  BPT.TRAP 0x1 ;  /* 0x000000040000795c */ /* 0x000fe20000300000 */
.L_x_181:
[----:B------:R-:W0:Y:S01]  /*88f0*/  S2R R5, SR_CgaCtaId ;  /* 0x0000000000057919 */ /* 0x000e220000008800 */
[----:B------:R-:W-:Y:S02]  /*8900*/  MOV R2, 0x400 ;  /* 0x0000040000027802 */ /* 0x000fe40000000f00 */
[----:B------:R-:W-:Y:S02]  /*8910*/  SHF.L.U32 R4, R0, 0x1f, RZ ;  /* 0x0000001f00047819 */ /* 0x000fe400000006ff */
[----:B0-----:R-:W-:-:S05]  /*8920*/  LEA R2, R5, R2, 0x18 ;  /* 0x0000000205027211 */ /* 0x001fca00078ec0ff */
[----:B------:R-:W-:-:S04]  /*8930*/  VIADD R2, R2, 0x28 ;  /* 0x0000002802027836 */ /* 0x000fc80000000000 */
[C---:B------:R-:W-:Y:S02]  /*8940*/  IMAD R7, R3.reuse, 0x8, R2 ;  /* 0x0000000803077824 */ /* 0x040fe400078e0202 */
[----:B------:R-:W-:Y:S02]  /*8950*/  VIADD R3, R3, 0x1 ;  /* 0x0000000103037836 */ /* 0x000fe40000000000 */
[----:B------:R-:W0:Y:S03]  /*8960*/  SYNCS.PHASECHK.TRANS64.TRYWAIT P0, [R7+URZ], R4 ;  /* 0x00000004070075a7 */ /* 0x000e26000800017f */
[----:B------:R-:W-:-:S04]  /*8970*/  ISETP.NE.AND P1, PT, R3, 0x5, PT ;  /* 0x000000050300780c */ /* 0x000fc80003f25270 */
[----:B------:R-:W-:Y:S02]  /*8980*/  SEL R5, RZ, 0x1, P1 ;  /* 0x00000001ff057807 */ /* 0x000fe40000800000 */
[----:B------:R-:W-:Y:S02]  /*8990*/  SEL R3, R3, RZ, P1 ;  /* 0x000000ff03037207 */ /* 0x000fe40000800000 */
[----:B------:R-:W-:-:S03]  /*89a0*/  LOP3.LUT R6, R0, R5, RZ, 0x3c, !PT ;  /* 0x0000000500067212 */ /* 0x000fc600078e3cff */
[----:B------:R-:W-:Y:S01]  /*89b0*/  IMAD R8, R3, 0x8, R2 ;  /* 0x0000000803087824 */ /* 0x000fe200078e0202 */
[----:B------:R-:W-:Y:S01]  /*89c0*/  SHF.L.U32 R5, R6, 0x1f, RZ ;  /* 0x0000001f06057819 */ /* 0x000fe200000006ff */
[----:B0-----:R-:W-:Y:S06]  /*89d0*/  @!P0 BRA `(.L_x_182) ;  /* 0x0000000400008947 */ /* 0x001fec0003800000 */
.L_x_194:
[----:B------:R-:W1:Y:S01]  /*89e0*/  SYNCS.PHASECHK.TRANS64.TRYWAIT P0, [R8+URZ], R5 ;  /* 0x00000005080075a7 */ /* 0x000e62000800017f */
[----:B------:R-:W-:-:S05]  /*89f0*/  VIADD R0, R3, 0x1 ;  /* 0x0000000103007836 */ /* 0x000fca0000000000 */
[----:B------:R-:W-:-:S04]  /*8a00*/  ISETP.NE.AND P1, PT, R0, 0x5, PT ;  /* 0x000000050000780c */ /* 0x000fc80003f25270 */
[----:B------:R-:W-:Y:S02]  /*8a10*/  SEL R3, RZ, 0x1, P1 ;  /* 0x00000001ff037807 */ /* 0x000fe40000800000 */
[----:B0-----:R-:W-:Y:S02]  /*8a20*/  SEL R7, R0, RZ, P1 ;  /* 0x000000ff00077207 */ /* 0x001fe40000800000 */
[----:B------:R-:W-:-:S03]  /*8a30*/  LOP3.LUT R6, R6, R3, RZ, 0x3c, !PT ;  /* 0x0000000306067212 */ /* 0x000fc600078e3cff */
[----:B------:R-:W-:Y:S01]  /*8a40*/  IMAD R9, R7, 0x8, R2 ;  /* 0x0000000807097824 */ /* 0x000fe200078e0202 */
[----:B------:R-:W-:Y:S01]  /*8a50*/  SHF.L.U32 R4, R6, 0x1f, RZ ;  /* 0x0000001f06047819 */ /* 0x000fe200000006ff */
[----:B-1----:R-:W-:Y:S06]  /*8a60*/  @!P0 BRA `(.L_x_183) ;  /* 0x0000000000f08947 */ /* 0x002fec0003800000 */
.L_x_195:
[----:B------:R-:W1:Y:S01]  /*8a70*/  SYNCS.PHASECHK.TRANS64.TRYWAIT P0, [R9+URZ], R4 ;  /* 0x00000004090075a7 */ /* 0x000e62000800017f */
[----:B------:R-:W-:-:S05]  /*8a80*/  VIADD R0, R7, 0x1 ;  /* 0x0000000107007836 */ /* 0x000fca0000000000 */
[----:B------:R-:W-:-:S04]  /*8a90*/  ISETP.NE.AND P1, PT, R0, 0x5, PT ;  /* 0x000000050000780c */ /* 0x000fc80003f25270 */
[----:B------:R-:W-:Y:S02]  /*8aa0*/  SEL R3, RZ, 0x1, P1 ;  /* 0x00000001ff037807 */ /* 0x000fe40000800000 */
[----:B------:R-:W-:Y:S02]  /*8ab0*/  SEL R7, R0, RZ, P1 ;  /* 0x000000ff00077207 */ /* 0x000fe40000800000 */
[----:B------:R-:W-:-:S03]  /*8ac0*/  LOP3.LUT R11, R6, R3, RZ, 0x3c, !PT ;  /* 0x00000003060b7212 */ /* 0x000fc600078e3cff */
[----:B------:R-:W-:Y:S01]  /*8ad0*/  IMAD R6, R7, 0x8, R2 ;  /* 0x0000000807067824 */ /* 0x000fe200078e0202 */
[----:B0-----:R-:W-:Y:S01]  /*8ae0*/  SHF.L.U32 R5, R11, 0x1f, RZ ;  /* 0x0000001f0b057819 */ /* 0x001fe200000006ff */
[----:B-1----:R-:W-:Y:S06]  /*8af0*/  @!P0 BRA `(.L_x_184) ;  /* 0x0000000000e08947 */ /* 0x002fec0003800000 */
.L_x_196:
[----:B------:R-:W1:Y:S01]  /*8b00*/  SYNCS.PHASECHK.TRANS64.TRYWAIT P0, [R6+URZ], R5 ;  /* 0x00000005060075a7 */ /* 0x000e62000800017f */
[----:B------:R-:W-:-:S05]  /*8b10*/  VIADD R0, R7, 0x1 ;  /* 0x0000000107007836 */ /* 0x000fca0000000000 */
[----:B------:R-:W-:-:S04]  /*8b20*/  ISETP.NE.AND P1, PT, R0, 0x5, PT ;  /* 0x000000050000780c */ /* 0x000fc80003f25270 */
[----:B0-----:R-:W-:Y:S02]  /*8b30*/  SEL R4, RZ, 0x1, P1 ;  /* 0x00000001ff047807 */ /* 0x001fe40000800000 */
[----:B------:R-:W-:Y:S02]  /*8b40*/  SEL R3, R0, RZ, P1 ;  /* 0x000000ff00037207 */ /* 0x000fe40000800000 */
[----:B------:R-:W-:Y:S01]  /*8b50*/  LOP3.LUT R0, R11, R4, RZ, 0x3c, !PT ;  /* 0x000000040b007212 */ /* 0x000fe200078e3cff */
[----:B-1----:R-:W-:Y:S06]  /*8b60*/  @!P0 BRA `(.L_x_185) ;  /* 0x0000000000d88947 */ /* 0x002fec0003800000 */
.L_x_197:
[----:B------:R-:W-:Y:S01]  /*8b70*/  IMAD R3, R3, 0x8, R2 ;  /* 0x0000000803037824 */ /* 0x000fe200078e0202 */
[----:B------:R-:W-:-:S07]  /*8b80*/  SHF.L.U32 R0, R0, 0x1f, RZ ;  /* 0x0000001f00007819 */ /* 0x000fce00000006ff */
.L_x_186:
[----:B-1----:R1:W2:Y:S02]  /*8b90*/  SYNCS.PHASECHK.TRANS64.TRYWAIT P0, [R3+URZ], R0 ;  /* 0x00000000030075a7 */ /* 0x0022a4000800017f */
[----:B--2---:R-:W-:Y:S05]  /*8ba0*/  @!P0 NANOSLEEP.SYNCS 0x989680 ;  /* 0x009896800000895d */ /* 0x004fea0003900000 */
[----:B------:R-:W2:Y:S02]  /*8bb0*/  @!P0 SYNCS.PHASECHK.TRANS64 P0, [R3+URZ], R0 ;  /* 0x00000000030085a7 */ /* 0x000ea4000800007f */
[----:B--2---:R-:W-:Y:S05]  /*8bc0*/  @!P0 BRA `(.L_x_186) ;  /* 0xfffffffc00f08947 */ /* 0x004fea000383ffff */
.L_x_180:
[----:B------:R-:W-:Y:S05]  /*8bd0*/  BSYNC B0 ;  /* 0x0000000000007941 */ /* 0x000fea0003800000 */
.L_x_179:
[----:B------:R-:W-:Y:S05]  /*8be0*/  EXIT ;  /* 0x000000000000794d */ /* 0x000fea0003800000 */
.L_x_21:
[----:B---3--:R3:W4:Y:S02]  /*8bf0*/  SYNCS.PHASECHK.TRANS64.TRYWAIT P1, [R3+URZ], R0 ;  /* 0x00000000030075a7 */ /* 0x008724000802017f */
[----:B----4-:R-:W-:Y:S05]  /*8c00*/  @!P1 NANOSLEEP.SYNCS 0x989680 ;  /* 0x009896800000995d */ /* 0x010fea0003900000 */
[----:B------:R-:W4:Y:S02]  /*8c10*/  @!P1 SYNCS.PHASECHK.TRANS64 P1, [R3+URZ], R0 ;  /* 0x00000000030095a7 */ /* 0x000f24000802007f */
[----:B----4-:R-:W-:Y:S05]  /*8c20*/  @!P1 BRA `(.L_x_21) ;  /* 0xfffffffc00f09947 */ /* 0x010fea000383ffff */
[----:B------:R-:W-:Y:S05]  /*8c30*/  BRA `(.L_x_20) ;  /* 0xffffff8800287947 */ /* 0x000fea000383ffff */
.L_x_26:
[----:B-1----:R1:W2:Y:S02]  /*8c40*/  SYNCS.PHASECHK.TRANS64.TRYWAIT P1, [R5+URZ], R4 ;  /* 0x00000004050075a7 */ /* 0x0022a4000802017f */
[----:B--2---:R-:W-:Y:S05]  /*8c50*/  @!P1 NANOSLEEP.SYNCS 0x989680 ;  /* 0x009896800000995d */ /* 0x004fea0003900000 */
[----:B------:R-:W2:Y:S02]  /*8c60*/  @!P1 SYNCS.PHASECHK.TRANS64 P1, [R5+URZ], R4 ;  /* 0x00000004050095a7 */ /* 0x000ea4000802007f */
[----:B--2---:R-:W-:Y:S05]  /*8c70*/  @!P1 BRA `(.L_x_26) ;  /* 0xfffffffc00f09947 */ /* 0x004fea000383ffff */
[----:B------:R-:W-:Y:S05]  /*8c80*/  BRA `(.L_x_25) ;  /* 0xffffff8c00787947 */ /* 0x000fea000383ffff */
.L_x_167:
[----:B------:R-:W-:Y:S01]  /*8c90*/  BSSY B1, `(.L_x_187) ;  /* 0x0000006000017945 */ /* 0x000fe20003800000 */
[----:B------:R-:W-:-:S07]  /*8ca0*/  IMAD.MOV.U32 R15, RZ, RZ, -0x1 ;  /* 0xffffffffff0f7424 */ /* 0x000fce00078e00ff */
[----:B------:R-:W-:Y:S05]  /*8cb0*/  WARPSYNC.COLLECTIVE R15, `(.L_x_188) ;  /* 0x000000000f0c7348 */ /* 0x000fea0003c00000 */
[----:B------:R-:W-:Y:S02]  /*8cc0*/  ELECT P6, UR62, PT ;  /* 0x00000000003e782f */ /* 0x000fe400038c0000 */
[----:B------:R-:W-:Y:S01]  /*8cd0*/  MOV R14, UR62 ;  /* 0x0000003e000e7c02 */ /* 0x000fe20008000f00 */
[----:B------:R-:W-:Y:S10]  /*8ce0*/  ENDCOLLECTIVE ;  /* 0x000000000000791b */ /* 0x000ff40003800000 */
.L_x_188:
[----:B------:R-:W-:Y:S05]  /*8cf0*/  BSYNC B1 ;  /* 0x0000000000017941 */ /* 0x000fea0003800000 */
.L_x_187:
[----:B------:R-:W-:Y:S05]  /*8d00*/  BRA `(.L_x_189) ;  /* 0xfffffff000147947 */ /* 0x000fea000383ffff */
.L_x_170:
[----:B0-----:R0:W1:Y:S02]  /*8d10*/  SYNCS.PHASECHK.TRANS64.TRYWAIT P0, [R20+URZ+0x28], R7 ;  /* 0x00002807140075a7 */ /* 0x001064000800017f */
[----:B-1----:R-:W-:Y:S05]  /*8d20*/  @!P0 NANOSLEEP.SYNCS 0x989680 ;  /* 0x009896800000895d */ /* 0x002fea0003900000 */
[----:B------:R-:W1:Y:S02]  /*8d30*/  @!P0 SYNCS.PHASECHK.TRANS64 P0, [R20+URZ+0x28], R7 ;  /* 0x00002807140085a7 */ /* 0x000e64000800007f */
[----:B-1----:R-:W-:Y:S05]  /*8d40*/  @!P0 BRA `(.L_x_170) ;  /* 0xfffffffc00f08947 */ /* 0x002fea000383ffff */
[----:B------:R-:W-:Y:S05]  /*8d50*/  BRA `(.L_x_190) ;  /* 0xfffffff000547947 */ /* 0x000fea000383ffff */
.L_x_178:
[----:B------:R-:W-:Y:S01]  /*8d60*/  BSSY B0, `(.L_x_191) ;  /* 0x0000006000007945 */ /* 0x000fe20003800000 */
[----:B------:R-:W-:-:S07]  /*8d70*/  IMAD.MOV.U32 R15, RZ, RZ, -0x1 ;  /* 0xffffffffff0f7424 */ /* 0x000fce00078e00ff */
[----:B------:R-:W-:Y:S05]  /*8d80*/  WARPSYNC.COLLECTIVE R15, `(.L_x_192) ;  /* 0x000000000f0c7348 */ /* 0x000fea0003c00000 */
[----:B------:R-:W-:Y:S02]  /*8d90*/  ELECT P6, UR62, PT ;  /* 0x00000000003e782f */ /* 0x000fe400038c0000 */
[----:B------:R-:W-:Y:S01]  /*8da0*/  MOV R14, UR62 ;  /* 0x0000003e000e7c02 */ /* 0x000fe20008000f00 */
[----:B------:R-:W-:Y:S10]  /*8db0*/  ENDCOLLECTIVE ;  /* 0x000000000000791b */ /* 0x000ff40003800000 */
.L_x_192:
[----:B------:R-:W-:Y:S05]  /*8dc0*/  BSYNC B0 ;  /* 0x0000000000007941 */ /* 0x000fea0003800000 */
.L_x_191:
[----:B------:R-:W-:Y:S05]  /*8dd0*/  BRA `(.L_x_193) ;  /* 0xfffffff800ac7947 */ /* 0x000fea000383ffff */
.L_x_182:
[----:B0-----:R0:W1:Y:S02]  /*8de0*/  SYNCS.PHASECHK.TRANS64.TRYWAIT P0, [R7+URZ], R4 ;  /* 0x00000004070075a7 */ /* 0x001064000800017f */
[----:B-1----:R-:W-:Y:S05]  /*8df0*/  @!P0 NANOSLEEP.SYNCS 0x989680 ;  /* 0x009896800000895d */ /* 0x002fea0003900000 */
[----:B------:R-:W1:Y:S02]  /*8e00*/  @!P0 SYNCS.PHASECHK.TRANS64 P0, [R7+URZ], R4 ;  /* 0x00000004070085a7 */ /* 0x000e64000800007f */
[----:B-1----:R-:W-:Y:S05]  /*8e10*/  @!P0 BRA `(.L_x_182) ;  /* 0xfffffffc00f08947 */ /* 0x002fea000383ffff */
[----:B------:R-:W-:Y:S05]  /*8e20*/  BRA `(.L_x_194) ;  /* 0xfffffff800ec7947 */ /* 0x000fea000383ffff */
.L_x_183:
[----:B0-----:R0:W1:Y:S02]  /*8e30*/  SYNCS.PHASECHK.TRANS64.TRYWAIT P0, [R8+URZ], R5 ;  /* 0x00000005080075a7 */ /* 0x001064000800017f */
[----:B-1----:R-:W-:Y:S05]  /*8e40*/  @!P0 NANOSLEEP.SYNCS 0x989680 ;  /* 0x009896800000895d */ /* 0x002fea0003900000 */
[----:B------:R-:W1:Y:S02]  /*8e50*/  @!P0 SYNCS.PHASECHK.TRANS64 P0, [R8+URZ], R5 ;  /* 0x00000005080085a7 */ /* 0x000e64000800007f */
[----:B-1----:R-:W-:Y:S05]  /*8e60*/  @!P0 BRA `(.L_x_183) ;  /* 0xfffffffc00f08947 */ /* 0x002fea000383ffff */
[----:B------:R-:W-:Y:S05]  /*8e70*/  BRA `(.L_x_195) ;  /* 0xfffffff800fc7947 */ /* 0x000fea000383ffff */
.L_x_184:
[----:B0-----:R0:W1:Y:S02]  /*8e80*/  SYNCS.PHASECHK.TRANS64.TRYWAIT P0, [R9+URZ], R4 ;  /* 0x00000004090075a7 */ /* 0x001064000800017f */
[----:B-1----:R-:W-:Y:S05]  /*8e90*/  @!P0 NANOSLEEP.SYNCS 0x989680 ;  /* 0x009896800000895d */ /* 0x002fea0003900000 */
[----:B------:R-:W1:Y:S02]  /*8ea0*/  @!P0 SYNCS.PHASECHK.TRANS64 P0, [R9+URZ], R4 ;  /* 0x00000004090085a7 */ /* 0x000e64000800007f */
[----:B-1----:R-:W-:Y:S05]  /*8eb0*/  @!P0 BRA `(.L_x_184) ;  /* 0xfffffffc00f08947 */ /* 0x002fea000383ffff */
[----:B------:R-:W-:Y:S05]  /*8ec0*/  BRA `(.L_x_196) ;  /* 0xfffffffc000c7947 */ /* 0x000fea000383ffff */
.L_x_185:
[----:B0-----:R0:W1:Y:S02]  /*8ed0*/  SYNCS.PHASECHK.TRANS64.TRYWAIT P0, [R6+URZ], R5 ;  /* 0x00000005060075a7 */ /* 0x001064000800017f */
[----:B-1----:R-:W-:Y:S05]  /*8ee0*/  @!P0 NANOSLEEP.SYNCS 0x989680 ;  /* 0x009896800000895d */ /* 0x002fea0003900000 */
[----:B------:R-:W1:Y:S02]  /*8ef0*/  @!P0 SYNCS.PHASECHK.TRANS64 P0, [R6+URZ], R5 ;  /* 0x00000005060085a7 */ /* 0x000e64000800007f */
[----:B-1----:R-:W-:Y:S05]  /*8f00*/  @!P0 BRA `(.L_x_185) ;  /* 0xfffffffc00f08947 */ /* 0x002fea000383ffff */
[----:B------:R-:W-:Y:S05]  /*8f10*/  BRA `(.L_x_197) ;  /* 0xfffffffc00147947 */ /* 0x000fea000383ffff */
.L_x_198:
[----:B------:R-:W-:-:S00]  /*8f20*/  BRA `(.L_x_198) ;  /* 0xfffffffc00fc7947 */ /* 0x000fc0000383ffff */
[----:B------:R-:W-:-:S00]  /*8f30*/  NOP ;  /* 0x0000000000007918 */ /* 0x000fc00000000000 */
        /* <DEDUP_REMOVED lines=12> */
.L_x_199:


//--------------------- .nv.global.init           --------------------------
	.section	.nv.global.init,"aw",@progbits
.nv.global.init:
	.type		$str$22,@object
	.size		$str$22,($str$23 - $str$22)
$str$22:
        /*0000*/ 	.byte	0x6b, 0x5f, 0x74, 0x69, 0x6c, 0x65, 0x5f, 0x63, 0x6f, 0x75, 0x6e, 0x74, 0x20, 0x3e, 0x3d, 0x20
        /*0010*/ 	.byte	0x31, 0x00
	.type		$str$23,@object
	.size		$str$23,(__unnamed_1 - $str$23)
$str$23:
        /*0012*/ 	.byte	0x2f, 0x74, 0x6d, 0x70, 0x2f, 0x63, 0x75, 0x74, 0x6c, 0x61, 0x73, 0x73, 0x5f, 0x73, 0x77, 0x65
        /*0022*/ 	.byte	0x65, 0x70, 0x5f, 0x73, 0x72, 0x63, 0x2f, 0x69, 0x6e, 0x63, 0x6c, 0x75, 0x64, 0x65, 0x2f, 0x63
        /*0032*/ 	.byte	0x75, 0x74, 0x6c, 0x61, 0x73, 0x73, 0x2f, 0x67, 0x65, 0x6d, 0x6d, 0x2f, 0x63, 0x6f, 0x6c, 0x6c
        /*0042*/ 	.byte	0x65, 0x63, 0x74, 0x69, 0x76, 0x65, 0x2f, 0x73, 0x6d, 0x39, 0x30, 0x5f, 0x6d, 0x6d, 0x61, 0x5f
        /*0052*/ 	.byte	0x74, 0x6d, 0x61, 0x5f, 0x67, 0x6d, 0x6d, 0x61, 0x5f, 0x73, 0x73, 0x5f, 0x77, 0x61, 0x72, 0x70
        /*0062*/ 	.byte	0x73, 0x70, 0x65, 0x63, 0x69, 0x61, 0x6c, 0x69, 0x7a, 0x65, 0x64, 0x2e, 0x68, 0x70, 0x70, 0x00
	.type		__unnamed_1,@object
	.size		__unnamed_1,(.L_0 - __unnamed_1)
__unnamed_1:
        /*0072*/ 	.byte	0x76, 0x6f, 0x69, 0x64, 0x20, 0x63, 0x75, 0x74, 0x6c, 0x61, 0x73, 0x73, 0x3a, 0x3a, 0x67, 0x65
        /* <DEDUP_REMOVED lines=180> */
        /*0bc2*/ 	.byte	0x65, 0x3a, 0x3a, 0x69, 0x64, 0x65, 0x6e, 0x74, 0x69, 0x74, 0x79, 0x5d, 0x00
.L_0:


//--------------------- .nv.shared._ZN7cutlass13device_kernelINS_4gemm6kernel13GemmUniversalIN4cute5tupleIJiiiiEEENS1_10collective13CollectiveMmaINS1_34MainloopSm90TmaGmmaWarpSpecializedILi5ENS5_IJNS4_1CILi1EEENSA_ILi2EEESB_EEENS1_35KernelTmaWarpSpecializedCooperativeEEENS5_IJNSA_ILi256EEENSA_ILi64EEESH_EEENS_10bfloat16_tENS5_IJlSB_lEEESJ_SK_NS4_8TiledMMAINS4_8MMA_AtomIJNS4_4SM904GMMA27MMA_64x64x16_F32BF16BF16_SSILNSO_5MajorE0ELSQ_0ELNSO_7ScaleInE1ELSR_1EEEEEENS4_6LayoutINS5_IJSC_SB_SB_EEENS5_IJSB_NSA_ILi0EEESW_EEEEENS5_IJNS4_10UnderscoreESZ_SZ_EEEEENS4_23SM90_TMA_LOAD_MULTICASTENS4_14ComposedLayoutINS4_7SwizzleILi3ELi4ELi3EEENS4_18smem_ptr_flag_bitsILi16EEENSU_INS5_IJNSA_ILi8EEESH_EEENS5_IJSH_SB_EEEEEEEvNS4_8identityENS4_13SM90_TMA_LOADES1C_vS1D_EENS_8epilogue10collective6detail29Sm90TmaWarpSpecializedAdapterINS1H_15DefaultEpilogueISJ_SK_SK_NS1G_6thread17LinearCombinationISJ_Li1EffLNS1L_9ScaleType4KindE0ELNS_15FloatRoundStyleE2ESJ_EENS1_15EpilogueDefaultEEEEEvvEEEEvNT_6ParamsE --------------------------
	.section	.nv.shared._ZN7cutlass13device_kernelINS_4gemm6kernel13GemmUniversalIN4cute5tupleIJiiiiEEENS1_10collective13CollectiveMmaINS1_34MainloopSm90TmaGmmaWarpSpecializedILi5ENS5_IJNS4_1CILi1EEENSA_ILi2EEESB_EEENS1_35KernelTmaWarpSpecializedCooperativeEEENS5_IJNSA_ILi256EEENSA_ILi64EEESH_EEENS_10bfloat16_tENS5_IJlSB_lEEESJ_SK_NS4_8TiledMMAINS4_8MMA_AtomIJNS4_4SM904GMMA27MMA_64x64x16_F32BF16BF16_SSILNSO_5MajorE0ELSQ_0ELNSO_7ScaleInE1ELSR_1EEEEEENS4_6LayoutINS5_IJSC_SB_SB_EEENS5_IJSB_NSA_ILi0EEESW_EEEEENS5_IJNS4_10UnderscoreESZ_SZ_EEEEENS4_23SM90_TMA_LOAD_MULTICASTENS4_14ComposedLayoutINS4_7SwizzleILi3ELi4ELi3EEENS4_18smem_ptr_flag_bitsILi16EEENSU_INS5_IJNSA_ILi8EEESH_EEENS5_IJSH_SB_EEEEEEEvNS4_8identityENS4_13SM90_TMA_LOADES1C_vS1D_EENS_8epilogue10collective6detail29Sm90TmaWarpSpecializedAdapterINS1H_15DefaultEpilogueISJ_SK_SK_NS1G_6thread17LinearCombinationISJ_Li1EffLNS1L_9ScaleType4KindE0ELNS_15FloatRoundStyleE2ESJ_EENS1_15EpilogueDefaultEEEEEvvEEEEvNT_6ParamsE,"aw",@nobits
	.sectionflags	@""
	.align	16
	.zero		1024


//--------------------- .nv.shared.reserved.0     --------------------------
	.section	.nv.shared.reserved.0,"aw",@nobits
	.weak		__nv_reservedSMEM_offset_0_alias
	.size		__nv_reservedSMEM_offset_0_alias, 0, 0
	.other		__nv_reservedSMEM_offset_0_alias,@"STO_CUDA_RESERVED_SHARED STV_DEFAULT"
__nv_reservedSMEM_offset_0_alias:
	.zero		0


//--------------------- .nv.global                --------------------------
	.section	.nv.global,"aw",@nobits
.nv.global:
	.type		_ZN39_INTERNAL_485271df_4_k_cu_1ec112ee_32724cute1_E,@object
	.size		_ZN39_INTERNAL_485271df_4_k_cu_1ec112ee_32724cute1_E,(_ZN39_INTERNAL_485271df_4_k_cu_1ec112ee_32724cuda3std3__45__cpo6cbeginE - _ZN39_INTERNAL_485271df_4_k_cu_1ec112ee_32724cute1_E)
_ZN39_INTERNAL_485271df_4_k_cu_1ec112ee_32724cute1_E:
	.zero		1
	.type		_ZN39_INTERNAL_485271df_4_k_cu_1ec112ee_32724cuda3std3__45__cpo6cbeginE,@object
	.size		_ZN39_INTERNAL_485271df_4_k_cu_1ec112ee_32724cuda3std3__45__cpo6cbeginE,(_ZN39_INTERNAL_485271df_4_k_cu_1ec112ee_32724cuda3std3__48in_placeE - _ZN39_INTERNAL_485271df_4_k_cu_1ec112ee_32724cuda3std3__45__cpo6cbeginE)
_ZN39_INTERNAL_485271df_4_k_cu_1ec112ee_32724cuda3std3__45__cpo6cbeginE:
	.zero		1
	.type		_ZN39_INTERNAL_485271df_4_k_cu_1ec112ee_32724cuda3std3__48in_placeE,@object
	.size		_ZN39_INTERNAL_485271df_4_k_cu_1ec112ee_32724cuda3std3__48in_placeE,(_ZN39_INTERNAL_485271df_4_k_cu_1ec112ee_32724cuda3std6ranges3__45__cpo9iter_moveE - _ZN39_INTERNAL_485271df_4_k_cu_1ec112ee_32724cuda3std3__48in_placeE)
_ZN39_INTERNAL_485271df_4_k_cu_1ec112ee_32724cuda3std3__48in_placeE:
	.zero		1
	.type		_ZN39_INTERNAL_485271df_4_k_cu_1ec112ee_32724cuda3std6ranges3__45__cpo9iter_moveE,@object
	.size		_ZN39_INTERNAL_485271df_4_k_cu_1ec112ee_32724cuda3std6ranges3__45__cpo9iter_moveE,(_ZN39_INTERNAL_485271df_4_k_cu_1ec112ee_32724cuda3std3__45__cpo5beginE - _ZN39_INTERNAL_485271df_4_k_cu_1ec112ee_32724cuda3std6ranges3__45__cpo9iter_moveE)
_ZN39_INTERNAL_485271df_4_k_cu_1ec112ee_32724cuda3std6ranges3__45__cpo9iter_moveE:
	.zero		1
	.type		_ZN39_INTERNAL_485271df_4_k_cu_1ec112ee_32724cuda3std3__45__cpo5beginE,@object
	.size		_ZN39_INTERNAL_485271df_4_k_cu_1ec112ee_32724cuda3std3__45__cpo5beginE,(_ZN39_INTERNAL_485271df_4_k_cu_1ec112ee_32724cuda3std3__441_GLOBAL__N__485271df_4_k_cu_1ec112ee_32726ignoreE - _ZN39_INTERNAL_485271df_4_k_cu_1ec112ee_32724cuda3std3__45__cpo5beginE)
_ZN39_INTERNAL_485271df_4_k_cu_1ec112ee_32724cuda3std3__45__cpo5beginE:
	.zero		1
	.type		_ZN39_INTERNAL_485271df_4_k_cu_1ec112ee_32724cuda3std3__441_GLOBAL__N__485271df_4_k_cu_1ec112ee_32726ignoreE,@object
	.size		_ZN39_INTERNAL_485271df_4_k_cu_1ec112ee_32724cuda3std3__441_GLOBAL__N__485271df_4_k_cu_1ec112ee_32726ignoreE,(_ZN39_INTERNAL_485271df_4_k_cu_1ec112ee_32724cute7productE - _ZN39_INTERNAL_485271df_4_k_cu_1ec112ee_32724cuda3std3__441_GLOBAL__N__485271df_4_k_cu_1ec112ee_32726ignoreE)
_ZN39_INTERNAL_485271df_4_k_cu_1ec112ee_32724cuda3std3__441_GLOBAL__N__485271df_4_k_cu_1ec112ee_32726ignoreE:
	.zero		1
	.type		_ZN39_INTERNAL_485271df_4_k_cu_1ec112ee_32724cute7productE,@object
	.size		_ZN39_INTERNAL_485271df_4_k_cu_1ec112ee_32724cute7productE,(_ZN39_INTERNAL_485271df_4_k_cu_1ec112ee_32724cuda3std3__45__cpo3endE - _ZN39_INTERNAL_485271df_4_k_cu_1ec112ee_32724cute7productE)
_ZN39_INTERNAL_485271df_4_k_cu_1ec112ee_32724cute7productE:
	.zero		1
	.type		_ZN39_INTERNAL_485271df_4_k_cu_1ec112ee_32724cuda3std3__45__cpo3endE,@object
	.size		_ZN39_INTERNAL_485271df_4_k_cu_1ec112ee_32724cuda3std3__45__cpo3endE,(_ZN39_INTERNAL_485271df_4_k_cu_1ec112ee_32724cuda3std3__419piecewise_constructE - _ZN39_INTERNAL_485271df_4_k_cu_1ec112ee_32724cuda3std3__45__cpo3endE)
_ZN39_INTERNAL_485271df_4_k_cu_1ec112ee_32724cuda3std3__45__cpo3endE:
	.zero		1
	.type		_ZN39_INTERNAL_485271df_4_k_cu_1ec112ee_32724cuda3std3__419piecewise_constructE,@object
	.size		_ZN39_INTERNAL_485271df_4_k_cu_1ec112ee_32724cuda3std3__419piecewise_constructE,(_ZN39_INTERNAL_485271df_4_k_cu_1ec112ee_32724cuda3std3__45__cpo4cendE - _ZN39_INTERNAL_485271df_4_k_cu_1ec112ee_32724cuda3std3__419piecewise_constructE)
_ZN39_INTERNAL_485271df_4_k_cu_1ec112ee_32724cuda3std3__419piecewise_constructE:
	.zero		1
	.type		_ZN39_INTERNAL_485271df_4_k_cu_1ec112ee_32724cuda3std3__45__cpo4cendE,@object
	.size		_ZN39_INTERNAL_485271df_4_k_cu_1ec112ee_32724cuda3std3__45__cpo4cendE,(_ZN39_INTERNAL_485271df_4_k_cu_1ec112ee_32724cuda3std6ranges3__45__cpo4swapE - _ZN39_INTERNAL_485271df_4_k_cu_1ec112ee_32724cuda3std3__45__cpo4cendE)
_ZN39_INTERNAL_485271df_4_k_cu_1ec112ee_32724cuda3std3__45__cpo4cendE:
	.zero		1
	.type		_ZN39_INTERNAL_485271df_4_k_cu_1ec112ee_32724cuda3std6ranges3__45__cpo4swapE,@object
	.size		_ZN39_INTERNAL_485271df_4_k_cu_1ec112ee_32724cuda3std6ranges3__45__cpo4swapE,(.L_8 - _ZN39_INTERNAL_485271df_4_k_cu_1ec112ee_32724cuda3std6ranges3__45__cpo4swapE)
_ZN39_INTERNAL_485271df_4_k_cu_1ec112ee_32724cuda3std6ranges3__45__cpo4swapE:
	.zero		1
.L_8:


//--------------------- .nv.constant0._ZN7cutlass13device_kernelINS_4gemm6kernel13GemmUniversalIN4cute5tupleIJiiiiEEENS1_10collective13CollectiveMmaINS1_34MainloopSm90TmaGmmaWarpSpecializedILi5ENS5_IJNS4_1CILi1EEENSA_ILi2EEESB_EEENS1_35KernelTmaWarpSpecializedCooperativeEEENS5_IJNSA_ILi256EEENSA_ILi64EEESH_EEENS_10bfloat16_tENS5_IJlSB_lEEESJ_SK_NS4_8TiledMMAINS4_8MMA_AtomIJNS4_4SM904GMMA27MMA_64x64x16_F32BF16BF16_SSILNSO_5MajorE0ELSQ_0ELNSO_7ScaleInE1ELSR_1EEEEEENS4_6LayoutINS5_IJSC_SB_SB_EEENS5_IJSB_NSA_ILi0EEESW_EEEEENS5_IJNS4_10UnderscoreESZ_SZ_EEEEENS4_23SM90_TMA_LOAD_MULTICASTENS4_14ComposedLayoutINS4_7SwizzleILi3ELi4ELi3EEENS4_18smem_ptr_flag_bitsILi16EEENSU_INS5_IJNSA_ILi8EEESH_EEENS5_IJSH_SB_EEEEEEEvNS4_8identityENS4_13SM90_TMA_LOADES1C_vS1D_EENS_8epilogue10collective6detail29Sm90TmaWarpSpecializedAdapterINS1H_15DefaultEpilogueISJ_SK_SK_NS1G_6thread17LinearCombinationISJ_Li1EffLNS1L_9ScaleType4KindE0ELNS_15FloatRoundStyleE2ESJ_EENS1_15EpilogueDefaultEEEEEvvEEEEvNT_6ParamsE --------------------------
	.section	.nv.constant0._ZN7cutlass13device_kernelINS_4gemm6kernel13GemmUniversalIN4cute5tupleIJiiiiEEENS1_10collective13CollectiveMmaINS1_34MainloopSm90TmaGmmaWarpSpecializedILi5ENS5_IJNS4_1CILi1EEENSA_ILi2EEESB_EEENS1_35KernelTmaWarpSpecializedCooperativeEEENS5_IJNSA_ILi256EEENSA_ILi64EEESH_EEENS_10bfloat16_tENS5_IJlSB_lEEESJ_SK_NS4_8TiledMMAINS4_8MMA_AtomIJNS4_4SM904GMMA27MMA_64x64x16_F32BF16BF16_SSILNSO_5MajorE0ELSQ_0ELNSO_7ScaleInE1ELSR_1EEEEEENS4_6LayoutINS5_IJSC_SB_SB_EEENS5_IJSB_NSA_ILi0EEESW_EEEEENS5_IJNS4_10UnderscoreESZ_SZ_EEEEENS4_23SM90_TMA_LOAD_MULTICASTENS4_14ComposedLayoutINS4_7SwizzleILi3ELi4ELi3EEENS4_18smem_ptr_flag_bitsILi16EEENSU_INS5_IJNSA_ILi8EEESH_EEENS5_IJSH_SB_EEEEEEEvNS4_8identityENS4_13SM90_TMA_LOADES1C_vS1D_EENS_8epilogue10collective6detail29Sm90TmaWarpSpecializedAdapterINS1H_15DefaultEpilogueISJ_SK_SK_NS1G_6thread17LinearCombinationISJ_Li1EffLNS1L_9ScaleType4KindE0ELNS_15FloatRoundStyleE2ESJ_EENS1_15EpilogueDefaultEEEEEvvEEEEvNT_6ParamsE,"a",@progbits
	.sectionflags	@""
	.align	4
.nv.constant0._ZN7cutlass13device_kernelINS_4gemm6kernel13GemmUniversalIN4cute5tupleIJiiiiEEENS1_10collective13CollectiveMmaINS1_34MainloopSm90TmaGmmaWarpSpecializedILi5ENS5_IJNS4_1CILi1EEENSA_ILi2EEESB_EEENS1_35KernelTmaWarpSpecializedCooperativeEEENS5_IJNSA_ILi256EEENSA_ILi64EEESH_EEENS_10bfloat16_tENS5_IJlSB_lEEESJ_SK_NS4_8TiledMMAINS4_8MMA_AtomIJNS4_4SM904GMMA27MMA_64x64x16_F32BF16BF16_SSILNSO_5MajorE0ELSQ_0ELNSO_7ScaleInE1ELSR_1EEEEEENS4_6LayoutINS5_IJSC_SB_SB_EEENS5_IJSB_NSA_ILi0EEESW_EEEEENS5_IJNS4_10UnderscoreESZ_SZ_EEEEENS4_23SM90_TMA_LOAD_MULTICASTENS4_14ComposedLayoutINS4_7SwizzleILi3ELi4ELi3EEENS4_18smem_ptr_flag_bitsILi16EEENSU_INS5_IJNSA_ILi8EEESH_EEENS5_IJSH_SB_EEEEEEEvNS4_8identityENS4_13SM90_TMA_LOADES1C_vS1D_EENS_8epilogue10collective6detail29Sm90TmaWarpSpecializedAdapterINS1H_15DefaultEpilogueISJ_SK_SK_NS1G_6thread17LinearCombinationISJ_Li1EffLNS1L_9ScaleType4KindE0ELNS_15FloatRoundStyleE2ESJ_EENS1_15EpilogueDefaultEEEEEvvEEEEvNT_6ParamsE:
	.zero		1664


//--------------------- SYMBOLS --------------------------

	.type		.nv.reservedSmem.offset0,@object
	.size		.nv.reservedSmem.offset0,0x4
	.type		__assertfail,@function
